def attn_fwd(
    Q,
    K,
    V,
    Out,
    Lse,
    sm_scale,
    stride_qz,
    stride_qh,
    stride_qm,
    stride_qk,
    stride_kz,
    stride_kh,
    stride_kn,
    stride_kk,
    stride_vz,
    stride_vh,
    stride_vn,
    stride_vk,
    stride_oz,
    stride_oh,
    stride_om,
    stride_ok,
    seqlen_q,
    seqlen_k,
    BLOCK_M: tl.constexpr,
    BLOCK_N: tl.constexpr,
    HEAD_DIM: tl.constexpr,
    CAUSAL: tl.constexpr,
):
    start_m = tl.program_id(0)
    off_hz = tl.program_id(1)
    q_off = off_hz * stride_qh
    k_off = off_hz * stride_kh
    v_off = off_hz * stride_vh
    offs_m = start_m * BLOCK_M + tl.arange(0, BLOCK_M)
    offs_d = tl.arange(0, HEAD_DIM)
    offs_n = tl.arange(0, BLOCK_N)
    q_ptrs = Q + q_off + offs_m[:, None] * stride_qm + offs_d[None, :] * stride_qk
    k_ptrs = K + k_off + offs_d[:, None] * stride_kk + offs_n[None, :] * stride_kn
    v_ptrs = V + v_off + offs_n[:, None] * stride_vn + offs_d[None, :] * stride_vk
    m_i = tl.full([BLOCK_M], float("-inf"), dtype=tl.float32)
    l_i = tl.zeros([BLOCK_M], dtype=tl.float32) + 1.0
    acc = tl.zeros([BLOCK_M, HEAD_DIM], dtype=tl.float32)
    q = tl.load(q_ptrs)
    acc, l_i, m_i = _attn_fwd_inner(
        acc,
        l_i,
        m_i,
        q,
        k_ptrs,
        v_ptrs,
        sm_scale,
        stride_kn,
        stride_vn,
        start_m,
        seqlen_k,
        BLOCK_M,
        BLOCK_N,
        HEAD_DIM,
        CAUSAL,
    )
    acc = acc / l_i[:, None]
    lse = m_i + tl.math.log2(l_i) / 1.4426950408889634
    o_ptrs = (
        Out
        + off_hz * stride_oh
        + offs_m[:, None] * stride_om
        + offs_d[None, :] * stride_ok
    )
    tl.store(o_ptrs, acc.to(Out.dtype.element_ty))
    tl.store(Lse + off_hz * seqlen_q + offs_m, lse)

# config = {"BLOCK_M": 128, "BLOCK_N": 128, "HEAD_DIM": 32, "arch": "sm_90", "causal": true, "dtype": "bf16", "num_stages": 2, "num_warps": 4}
# arch = sm_90


// ===== COMPILED SASS (sm_90a) =====

	.target	sm_90a

	.elftype	@"ET_EXEC"


//--------------------- .note.nv.tkinfo           --------------------------
	.section	.note.nv.tkinfo,"",@"SHT_NOTE"
	.sectionflags	@"SHF_NOTE_NV_TKINFO"
	.tkinfo
        /*0018*/ 	.word	0x00000002
        /*0030*/ 	.string	""
        /*0030*/ 	.string	"ptxas"
        /*0030*/ 	.string	"Cuda compilation tools, release 13.0, V13.0.88"
        /*0030*/ 	.string	"Build cuda_13.0.r13.0/compiler.36424714_0"
        /*0030*/ 	.string	"-v  -suppress-debug-info  -lineinfo  -arch sm_90a "



//--------------------- .note.nv.cuinfo           --------------------------
	.section	.note.nv.cuinfo,"",@"SHT_NOTE"
	.sectionflags	@"SHF_NOTE_NV_CUINFO"
        /*0018*/ 	.short	0x0002
        /*001a*/ 	.short	0x005a
        /*001c*/ 	.short	0x0082
	.zero		2


//--------------------- .nv.info                  --------------------------
	.section	.nv.info,"",@"SHT_CUDA_INFO"
	.align	4


	//----- nvinfo : EIATTR_REGCOUNT
	.align		4
        /*0000*/ 	.byte	0x04, 0x2f
        /*0002*/ 	.short	(.L_2 - .L_1)
	.align		4
.L_1:
        /*0004*/ 	.word	index@(attn_fwd)
        /*0008*/ 	.word	0x000000ff


	//----- nvinfo : EIATTR_FRAME_SIZE
	.align		4
.L_2:
        /*000c*/ 	.byte	0x04, 0x11
        /*000e*/ 	.short	(.L_4 - .L_3)
	.align		4
.L_3:
        /*0010*/ 	.word	index@(attn_fwd)
        /*0014*/ 	.word	0x000001f0


	//----- nvinfo : EIATTR_MIN_STACK_SIZE
	.align		4
.L_4:
        /*0018*/ 	.byte	0x04, 0x12
        /*001a*/ 	.short	(.L_6 - .L_5)
	.align		4
.L_5:
        /*001c*/ 	.word	index@(attn_fwd)
        /*0020*/ 	.word	0x000001f0
.L_6:


//--------------------- .nv.compat                --------------------------
	.section	.nv.compat,"",@"SHT_CUDA_COMPAT_INFO"
	.align	4
        /*0000*/ 	.byte	0x02, 0x09, 0x01, 0x00, 0x02, 0x02, 0x04, 0x00, 0x02, 0x05, 0x05, 0x00, 0x03, 0x07, 0x01, 0x01
        /*0010*/ 	.byte	0x02, 0x03, 0x00, 0x00, 0x02, 0x06, 0x01, 0x00, 0x04, 0x0b, 0x08, 0x00, 0x00, 0x00, 0x00, 0x00
        /*0020*/ 	.byte	0x00, 0x00, 0x00, 0x00


//--------------------- .nv.info.attn_fwd         --------------------------
	.section	.nv.info.attn_fwd,"",@"SHT_CUDA_INFO"
	.sectionflags	@""
	.align	4


	//----- nvinfo : EIATTR_CUDA_API_VERSION
	.align		4
        /*0000*/ 	.byte	0x04, 0x37
        /*0002*/ 	.short	(.L_8 - .L_7)
.L_7:
        /*0004*/ 	.word	0x00000082


	//----- nvinfo : EIATTR_KPARAM_INFO
	.align		4
.L_8:
        /*0008*/ 	.byte	0x04, 0x17
        /*000a*/ 	.short	(.L_10 - .L_9)
.L_9:
        /*000c*/ 	.word	0x00000000
        /*0010*/ 	.short	0x0019
        /*0012*/ 	.short	0x0080
        /*0014*/ 	.byte	0x00, 0xf4, 0x21, 0x00


	//----- nvinfo : EIATTR_KPARAM_INFO
	.align		4
.L_10:
        /*0018*/ 	.byte	0x04, 0x17
        /*001a*/ 	.short	(.L_12 - .L_11)
.L_11:
        /*001c*/ 	.word	0x00000000
        /*0020*/ 	.short	0x0018
        /*0022*/ 	.short	0x0078
        /*0024*/ 	.byte	0x00, 0xf4, 0x21, 0x00


	//----- nvinfo : EIATTR_KPARAM_INFO
	.align		4
.L_12:
        /*0028*/ 	.byte	0x04, 0x17
        /*002a*/ 	.short	(.L_14 - .L_13)
.L_13:
        /*002c*/ 	.word	0x00000000
        /*0030*/ 	.short	0x0017
        /*0032*/ 	.short	0x0070
        /*0034*/ 	.byte	0x00, 0xf0, 0x11, 0x00


	//----- nvinfo : EIATTR_KPARAM_INFO
	.align		4
.L_14:
        /*0038*/ 	.byte	0x04, 0x17
        /*003a*/ 	.short	(.L_16 - .L_15)
.L_15:
        /*003c*/ 	.word	0x00000000
        /*0040*/ 	.short	0x0016
        /*0042*/ 	.short	0x006c
        /*0044*/ 	.byte	0x00, 0xf0, 0x11, 0x00


	//----- nvinfo : EIATTR_KPARAM_INFO
	.align		4
.L_16:
        /*0048*/ 	.byte	0x04, 0x17
        /*004a*/ 	.short	(.L_18 - .L_17)
.L_17:
        /*004c*/ 	.word	0x00000000
        /*0050*/ 	.short	0x0015
        /*0052*/ 	.short	0x0068
        /*0054*/ 	.byte	0x00, 0xf0, 0x11, 0x00


	//----- nvinfo : EIATTR_KPARAM_INFO
	.align		4
.L_18:
        /*0058*/ 	.byte	0x04, 0x17
        /*005a*/ 	.short	(.L_20 - .L_19)
.L_19:
        /*005c*/ 	.word	0x00000000
        /*0060*/ 	.short	0x0014
        /*0062*/ 	.short	0x0064
        /*0064*/ 	.byte	0x00, 0xf0, 0x11, 0x00


	//----- nvinfo : EIATTR_KPARAM_INFO
	.align		4
.L_20:
        /*0068*/ 	.byte	0x04, 0x17
        /*006a*/ 	.short	(.L_22 - .L_21)
.L_21:
        /*006c*/ 	.word	0x00000000
        /*0070*/ 	.short	0x0013
        /*0072*/ 	.short	0x0060
        /*0074*/ 	.byte	0x00, 0xf0, 0x11, 0x00


	//----- nvinfo : EIATTR_KPARAM_INFO
	.align		4
.L_22:
        /*0078*/ 	.byte	0x04, 0x17
        /*007a*/ 	.short	(.L_24 - .L_23)
.L_23:
        /*007c*/ 	.word	0x00000000
        /*0080*/ 	.short	0x0012
        /*0082*/ 	.short	0x005c
        /*0084*/ 	.byte	0x00, 0xf0, 0x11, 0x00


	//----- nvinfo : EIATTR_KPARAM_INFO
	.align		4
.L_24:
        /*0088*/ 	.byte	0x04, 0x17
        /*008a*/ 	.short	(.L_26 - .L_25)
.L_25:
        /*008c*/ 	.word	0x00000000
        /*0090*/ 	.short	0x0011
        /*0092*/ 	.short	0x0058
        /*0094*/ 	.byte	0x00, 0xf0, 0x11, 0x00


	//----- nvinfo : EIATTR_KPARAM_INFO
	.align		4
.L_26:
        /*0098*/ 	.byte	0x04, 0x17
        /*009a*/ 	.short	(.L_28 - .L_27)
.L_27:
        /*009c*/ 	.word	0x00000000
        /*00a0*/ 	.short	0x0010
        /*00a2*/ 	.short	0x0054
        /*00a4*/ 	.byte	0x00, 0xf0, 0x11, 0x00


	//----- nvinfo : EIATTR_KPARAM_INFO
	.align		4
.L_28:
        /*00a8*/ 	.byte	0x04, 0x17
        /*00aa*/ 	.short	(.L_30 - .L_29)
.L_29:
        /*00ac*/ 	.word	0x00000000
        /*00b0*/ 	.short	0x000f
        /*00b2*/ 	.short	0x0050
        /*00b4*/ 	.byte	0x00, 0xf0, 0x11, 0x00


	//----- nvinfo : EIATTR_KPARAM_INFO
	.align		4
.L_30:
        /*00b8*/ 	.byte	0x04, 0x17
        /*00ba*/ 	.short	(.L_32 - .L_31)
.L_31:
        /*00bc*/ 	.word	0x00000000
        /*00c0*/ 	.short	0x000e
        /*00c2*/ 	.short	0x004c
        /*00c4*/ 	.byte	0x00, 0xf0, 0x11, 0x00


	//----- nvinfo : EIATTR_KPARAM_INFO
	.align		4
.L_32:
        /*00c8*/ 	.byte	0x04, 0x17
        /*00ca*/ 	.short	(.L_34 - .L_33)
.L_33:
        /*00cc*/ 	.word	0x00000000
        /*00d0*/ 	.short	0x000d
        /*00d2*/ 	.short	0x0048
        /*00d4*/ 	.byte	0x00, 0xf0, 0x11, 0x00


	//----- nvinfo : EIATTR_KPARAM_INFO
	.align		4
.L_34:
        /*00d8*/ 	.byte	0x04, 0x17
        /*00da*/ 	.short	(.L_36 - .L_35)
.L_35:
        /*00dc*/ 	.word	0x00000000
        /*00e0*/ 	.short	0x000c
        /*00e2*/ 	.short	0x0044
        /*00e4*/ 	.byte	0x00, 0xf0, 0x11, 0x00


	//----- nvinfo : EIATTR_KPARAM_INFO
	.align		4
.L_36:
        /*00e8*/ 	.byte	0x04, 0x17
        /*00ea*/ 	.short	(.L_38 - .L_37)
.L_37:
        /*00ec*/ 	.word	0x00000000
        /*00f0*/ 	.short	0x000b
        /*00f2*/ 	.short	0x0040
        /*00f4*/ 	.byte	0x00, 0xf0, 0x11, 0x00


	//----- nvinfo : EIATTR_KPARAM_INFO
	.align		4
.L_38:
        /*00f8*/ 	.byte	0x04, 0x17
        /*00fa*/ 	.short	(.L_40 - .L_39)
.L_39:
        /*00fc*/ 	.word	0x00000000
        /*0100*/ 	.short	0x000a
        /*0102*/ 	.short	0x003c
        /*0104*/ 	.byte	0x00, 0xf0, 0x11, 0x00


	//----- nvinfo : EIATTR_KPARAM_INFO
	.align		4
.L_40:
        /*0108*/ 	.byte	0x04, 0x17
        /*010a*/ 	.short	(.L_42 - .L_41)
.L_41:
        /*010c*/ 	.word	0x00000000
        /*0110*/ 	.short	0x0009
        /*0112*/ 	.short	0x0038
        /*0114*/ 	.byte	0x00, 0xf0, 0x11, 0x00


	//----- nvinfo : EIATTR_KPARAM_INFO
	.align		4
.L_42:
        /*0118*/ 	.byte	0x04, 0x17
        /*011a*/ 	.short	(.L_44 - .L_43)
.L_43:
        /*011c*/ 	.word	0x00000000
        /*0120*/ 	.short	0x0008
        /*0122*/ 	.short	0x0034
        /*0124*/ 	.byte	0x00, 0xf0, 0x11, 0x00


	//----- nvinfo : EIATTR_KPARAM_INFO
	.align		4
.L_44:
        /*0128*/ 	.byte	0x04, 0x17
        /*012a*/ 	.short	(.L_46 - .L_45)
.L_45:
        /*012c*/ 	.word	0x00000000
        /*0130*/ 	.short	0x0007
        /*0132*/ 	.short	0x0030
        /*0134*/ 	.byte	0x00, 0xf0, 0x11, 0x00


	//----- nvinfo : EIATTR_KPARAM_INFO
	.align		4
.L_46:
        /*0138*/ 	.byte	0x04, 0x17
        /*013a*/ 	.short	(.L_48 - .L_47)
.L_47:
        /*013c*/ 	.word	0x00000000
        /*0140*/ 	.short	0x0006
        /*0142*/ 	.short	0x002c
        /*0144*/ 	.byte	0x00, 0xf0, 0x11, 0x00


	//----- nvinfo : EIATTR_KPARAM_INFO
	.align		4
.L_48:
        /*0148*/ 	.byte	0x04, 0x17
        /*014a*/ 	.short	(.L_50 - .L_49)
.L_49:
        /*014c*/ 	.word	0x00000000
        /*0150*/ 	.short	0x0005
        /*0152*/ 	.short	0x0028
        /*0154*/ 	.byte	0x00, 0xf0, 0x11, 0x00


	//----- nvinfo : EIATTR_KPARAM_INFO
	.align		4
.L_50:
        /*0158*/ 	.byte	0x04, 0x17
        /*015a*/ 	.short	(.L_52 - .L_51)
.L_51:
        /*015c*/ 	.word	0x00000000
        /*0160*/ 	.short	0x0004
        /*0162*/ 	.short	0x0020
        /*0164*/ 	.byte	0x00, 0xf4, 0x21, 0x00


	//----- nvinfo : EIATTR_KPARAM_INFO
	.align		4
.L_52:
        /*0168*/ 	.byte	0x04, 0x17
        /*016a*/ 	.short	(.L_54 - .L_53)
.L_53:
        /*016c*/ 	.word	0x00000000
        /*0170*/ 	.short	0x0003
        /*0172*/ 	.short	0x0018
        /*0174*/ 	.byte	0x00, 0xf4, 0x21, 0x00


	//----- nvinfo : EIATTR_KPARAM_INFO
	.align		4
.L_54:
        /*0178*/ 	.byte	0x04, 0x17
        /*017a*/ 	.short	(.L_56 - .L_55)
.L_55:
        /*017c*/ 	.word	0x00000000
        /*0180*/ 	.short	0x0002
        /*0182*/ 	.short	0x0010
        /*0184*/ 	.byte	0x00, 0xf4, 0x21, 0x00


	//----- nvinfo : EIATTR_KPARAM_INFO
	.align		4
.L_56:
        /*0188*/ 	.byte	0x04, 0x17
        /*018a*/ 	.short	(.L_58 - .L_57)
.L_57:
        /*018c*/ 	.word	0x00000000
        /*0190*/ 	.short	0x0001
        /*0192*/ 	.short	0x0008
        /*0194*/ 	.byte	0x00, 0xf4, 0x21, 0x00


	//----- nvinfo : EIATTR_KPARAM_INFO
	.align		4
.L_58:
        /*0198*/ 	.byte	0x04, 0x17
        /*019a*/ 	.short	(.L_60 - .L_59)
.L_59:
        /*019c*/ 	.word	0x00000000
        /*01a0*/ 	.short	0x0000
        /*01a2*/ 	.short	0x0000
        /*01a4*/ 	.byte	0x00, 0xf4, 0x21, 0x00


	//----- nvinfo : EIATTR_SPARSE_MMA_MASK
	.align		4
.L_60:
        /*01a8*/ 	.byte	0x03, 0x50
        /*01aa*/ 	.short	0x0000


	//----- nvinfo : EIATTR_MAXREG_COUNT
	.align		4
        /*01ac*/ 	.byte	0x03, 0x1b
        /*01ae*/ 	.short	0x00ff


	//----- nvinfo : EIATTR_NUM_BARRIERS
	.align		4
        /*01b0*/ 	.byte	0x02, 0x4c
        /*01b2*/ 	.byte	0x01
	.zero		1


	//----- nvinfo : EIATTR_ANNOTATIONS
	.align		4
        /*01b4*/ 	.byte	0x04, 0x55
        /*01b6*/ 	.short	(.L_62 - .L_61)


	//   ....[0]....
.L_61:
        /*01b8*/ 	.word	0x00000001
        /*01bc*/ 	.byte	0x30, 0x10, 0x00, 0x00, 0x01, 0x00, 0x00, 0x00, 0x70, 0x13, 0x00, 0x00, 0x01, 0x00, 0x00, 0x00
        /* <DEDUP_REMOVED lines=60> */
        /*058c*/ 	.byte	0x20, 0x50, 0x00, 0x00, 0x01, 0x00, 0x00, 0x00, 0x00, 0x8c, 0x00, 0x00


	//----- nvinfo : EIATTR_MERCURY_ISA_VERSION
	.align		4
.L_62:
        /*0598*/ 	.byte	0x03, 0x5f
        /*059a*/ 	.short	0x0101


	//----- nvinfo : EIATTR_COOP_GROUP_MASK_REGIDS
	.align		4
        /*059c*/ 	.byte	0x04, 0x29
        /*059e*/ 	.short	(.L_64 - .L_63)


	//   ....[0]....
.L_63:
        /*05a0*/ 	.word	0xffffffff


	//   ....[1]....
        /*05a4*/ 	.word	0xffffffff


	//   ....[2]....
        /*05a8*/ 	.word	0xffffffff


	//   ....[3]....
        /*05ac*/ 	.word	0xffffffff


	//   ....[4]....
        /*05b0*/ 	.word	0xffffffff


	//   ....[5]....
        /*05b4*/ 	.word	0xffffffff


	//   ....[6]....
        /*05b8*/ 	.word	0xffffffff


	//   ....[7]....
        /*05bc*/ 	.word	0xffffffff


	//   ....[8]....
        /*05c0*/ 	.word	0xffffffff


	//   ....[9]....
        /*05c4*/ 	.word	0xffffffff


	//   ....[10]....
        /*05c8*/ 	.word	0xffffffff


	//   ....[11]....
        /*05cc*/ 	.word	0xffffffff


	//   ....[12]....
        /*05d0*/ 	.word	0xffffffff


	//   ....[13]....
        /*05d4*/ 	.word	0xffffffff


	//   ....[14]....
        /*05d8*/ 	.word	0xffffffff


	//   ....[15]....
        /*05dc*/ 	.word	0xffffffff


	//----- nvinfo : EIATTR_COOP_GROUP_INSTR_OFFSETS
	.align		4
.L_64:
        /*05e0*/ 	.byte	0x04, 0x28
        /*05e2*/ 	.short	(.L_66 - .L_65)


	//   ....[0]....
.L_65:
        /*05e4*/ 	.word	0x000077f0


	//   ....[1]....
        /*05e8*/ 	.word	0x00007810


	//   ....[2]....
        /*05ec*/ 	.word	0x00007aa0


	//   ....[3]....
        /*05f0*/ 	.word	0x00007ac0


	//   ....[4]....
        /*05f4*/ 	.word	0x00007f10


	//   ....[5]....
        /*05f8*/ 	.word	0x00007f30


	//   ....[6]....
        /*05fc*/ 	.word	0x00008ab0


	//   ....[7]....
        /*0600*/ 	.word	0x00008c10


	//   ....[8]....
        /*0604*/ 	.word	0x0000aa20


	//   ....[9]....
        /*0608*/ 	.word	0x0000aa30


	//   ....[10]....
        /*060c*/ 	.word	0x0000aa40


	//   ....[11]....
        /*0610*/ 	.word	0x0000aa50


	//   ....[12]....
        /*0614*/ 	.word	0x0000aac0


	//   ....[13]....
        /*0618*/ 	.word	0x0000aaf0


	//   ....[14]....
        /*061c*/ 	.word	0x0000ab00


	//   ....[15]....
        /*0620*/ 	.word	0x0000ab10


	//----- nvinfo : EIATTR_EXIT_INSTR_OFFSETS
	.align		4
.L_66:
        /*0624*/ 	.byte	0x04, 0x1c
        /*0626*/ 	.short	(.L_68 - .L_67)


	//   ....[0]....
.L_67:
        /*0628*/ 	.word	0x0000cbe0


	//----- nvinfo : EIATTR_REQNTID
	.align		4
.L_68:
        /*062c*/ 	.byte	0x04, 0x10
        /*062e*/ 	.short	(.L_70 - .L_69)
.L_69:
        /*0630*/ 	.word	0x00000080
        /*0634*/ 	.word	0x00000001
        /*0638*/ 	.word	0x00000001


	//----- nvinfo : EIATTR_CBANK_PARAM_SIZE
	.align		4
.L_70:
        /*063c*/ 	.byte	0x03, 0x19
        /*063e*/ 	.short	0x0088


	//----- nvinfo : EIATTR_PARAM_CBANK
	.align		4
        /*0640*/ 	.byte	0x04, 0x0a
        /*0642*/ 	.short	(.L_72 - .L_71)
	.align		4
.L_71:
        /*0644*/ 	.word	index@(.nv.constant0.attn_fwd)
        /*0648*/ 	.short	0x0210
        /*064a*/ 	.short	0x0088


	//----- nvinfo : EIATTR_SW_WAR
	.align		4
.L_72:
        /*064c*/ 	.byte	0x04, 0x36
        /*064e*/ 	.short	(.L_74 - .L_73)
.L_73:
        /*0650*/ 	.word	0x00000008
.L_74:


//--------------------- .nv.callgraph             --------------------------
	.section	.nv.callgraph,"",@"SHT_CUDA_CALLGRAPH"
	.align	4
	.sectionentsize	8
	.align		4
        /*0000*/ 	.word	0x00000000
	.align		4
        /*0004*/ 	.word	0xffffffff
	.align		4
        /*0008*/ 	.word	0x00000000
	.align		4
        /*000c*/ 	.word	0xfffffffe
	.align		4
        /*0010*/ 	.word	0x00000000
	.align		4
        /*0014*/ 	.word	0xfffffffd
	.align		4
        /*0018*/ 	.word	0x00000000
	.align		4
        /*001c*/ 	.word	0xfffffffc


//--------------------- .nv.constant4             --------------------------
	.section	.nv.constant4,"a",@progbits
	.align	8
	.align		8
.nv.constant4:
        /*0000*/ 	.dword	_$_str


//--------------------- .text.attn_fwd            --------------------------
	.section	.text.attn_fwd,"ax",@progbits
	.align	128
        .global         attn_fwd
        .type           attn_fwd,@function
        .size           attn_fwd,(.L_x_3 - attn_fwd)
        .other          attn_fwd,@"STO_CUDA_ENTRY STV_DEFAULT"
attn_fwd:
.text.attn_fwd:
[----:B------:R-:W0:Y:S01]  /*0000*/  LDC R1, c[0x0][0x28] ;  /* 0x00000a00ff017b82 */ /* 0x000e220000000800 */
[----:B------:R-:W1:Y:S07]  /*0010*/  S2R R64, SR_CTAID.X ;  /* 0x0000000000407919 */ /* 0x000e6e0000002500 */
[----:B------:R-:W2:Y:S01]  /*0020*/  S2UR UR20, SR_CTAID.Y ;  /* 0x00000000001479c3 */ /* 0x000ea20000002600 */
[----:B------:R-:W-:Y:S01]  /*0030*/  ULDC.64 UR4, c[0x0][0x240] ;  /* 0x0000900000047ab9 */ /* 0x000fe20000000a00 */
[----:B------:R-:W-:Y:S01]  /*0040*/  ULDC.64 UR16, c[0x0][0x208] ;  /* 0x0000820000107ab9 */ /* 0x000fe20000000a00 */
[----:B------:R-:W3:Y:S01]  /*0050*/  S2R R186, SR_TID.X ;  /* 0x0000000000ba7919 */ /* 0x000ee20000002100 */
[----:B0-----:R-:W-:-:S04]  /*0060*/  VIADD R1, R1, 0xfffffe10 ;  /* 0xfffffe1001017836 */ /* 0x001fc80000000000 */
[----:B------:R-:W0:Y:S08]  /*0070*/  LDC.64 R4, c[0x0][0x210] ;  /* 0x00008400ff047b82 */ /* 0x000e300000000a00 */
[----:B------:R-:W4:Y:S01]  /*0080*/  LDC R65, c[0x0][0x248] ;  /* 0x00009200ff417b82 */ /* 0x000f220000000800 */
[----:B--2---:R-:W-:-:S04]  /*0090*/  UIMAD UR4, UR20, UR4, URZ ;  /* 0x00000004140472a4 */ /* 0x004fc8000f8e023f */
[----:B------:R-:W-:Y:S01]  /*00a0*/  USHF.L.U32 UR6, UR4, 0x1, URZ ;  /* 0x0000000104067899 */ /* 0x000fe2000800063f */
[----:B-1----:R-:W-:-:S05]  /*00b0*/  IMAD.SHL.U32 R64, R64, 0x80, RZ ;  /* 0x0000008040407824 */ /* 0x002fca00078e00ff */
[----:B---3--:R-:W-:Y:S01]  /*00c0*/  LOP3.LUT R0, R64, 0x7f, R186, 0xf8, !PT ;  /* 0x0000007f40007812 */ /* 0x008fe200078ef8ba */
[----:B----4-:R-:W-:-:S04]  /*00d0*/  IMAD R15, R65, 0x6, RZ ;  /* 0x00000006410f7824 */ /* 0x010fc800078e02ff */
[----:B------:R-:W-:Y:S01]  /*00e0*/  IMAD R0, R0, UR5, RZ ;  /* 0x0000000500007c24 */ /* 0x000fe2000f8e02ff */
[----:B------:R-:W-:-:S03]  /*00f0*/  UIMAD.WIDE UR4, UR4, 0x2, URZ ;  /* 0x00000002040478a5 */ /* 0x000fc6000f8e023f */
[C---:B------:R-:W-:Y:S02]  /*0100*/  IMAD.SHL.U32 R3, R0.reuse, 0x2, RZ ;  /* 0x0000000200037824 */ /* 0x040fe400078e00ff */
[----:B------:R-:W-:-:S03]  /*0110*/  IMAD.HI R0, R0, 0x2, RZ ;  /* 0x0000000200007827 */ /* 0x000fc600078e02ff */
[----:B0-----:R-:W-:Y:S01]  /*0120*/  IADD3 R2, P0, P1, R3, UR6, R4 ;  /* 0x0000000603027c10 */ /* 0x001fe2000f91e004 */
[C---:B------:R-:W-:Y:S02]  /*0130*/  IMAD R27, R65.reuse, 0xc, RZ ;  /* 0x0000000c411b7824 */ /* 0x040fe400078e02ff */
[C---:B------:R-:W-:Y:S01]  /*0140*/  IMAD R9, R65.reuse, 0x22, RZ ;  /* 0x0000002241097824 */ /* 0x040fe200078e02ff */
[----:B------:R-:W-:Y:S01]  /*0150*/  IADD3.X R3, R0, UR5, R5, P0, P1 ;  /* 0x0000000500037c10 */ /* 0x000fe200087e2405 */
[----:B------:R-:W-:Y:S01]  /*0160*/  IMAD R5, R65, 0x3, RZ ;  /* 0x0000000341057824 */ /* 0x000fe200078e02ff */
[-C--:B------:R-:W-:Y:S01]  /*0170*/  IADD3 R8, P4, R15, R2.reuse, RZ ;  /* 0x000000020f087210 */ /* 0x080fe20007f9e0ff */
[----:B------:R-:W-:Y:S01]  /*0180*/  IMAD R51, R65, 0x18, RZ ;  /* 0x0000001841337824 */ /* 0x000fe200078e02ff */
[-C--:B------:R-:W-:Y:S01]  /*0190*/  IADD3 R14, P5, R27, R2.reuse, RZ ;  /* 0x000000021b0e7210 */ /* 0x080fe20007fbe0ff */
[----:B------:R-:W-:Y:S01]  /*01a0*/  IMAD R75, R65, 0x30, RZ ;  /* 0x00000030414b7824 */ /* 0x000fe200078e02ff */
[-C--:B------:R-:W-:Y:S01]  /*01b0*/  IADD3 R36, P1, R9, R2.reuse, RZ ;  /* 0x0000000209247210 */ /* 0x080fe20007f3e0ff */
[----:B------:R-:W-:Y:S01]  /*01c0*/  IMAD.SHL.U32 R7, R65, 0x2, RZ ;  /* 0x0000000241077824 */ /* 0x000fe200078e00ff */
[-C--:B------:R-:W-:Y:S01]  /*01d0*/  LEA.HI.X.SX32 R9, R5, R3.reuse, 0x1, P4 ;  /* 0x0000000305097211 */ /* 0x080fe200020f0eff */
[----:B------:R-:W-:Y:S01]  /*01e0*/  IMAD.SHL.U32 R35, R65, 0x10, RZ ;  /* 0x0000001041237824 */ /* 0x000fe200078e00ff */
[-C--:B------:R-:W-:Y:S01]  /*01f0*/  IADD3 R26, P4, R51, R2.reuse, RZ ;  /* 0x00000002331a7210 */ /* 0x080fe20007f9e0ff */
[----:B------:R-:W-:Y:S01]  /*0200*/  IMAD R23, R65, 0xa, RZ ;  /* 0x0000000a41177824 */ /* 0x000fe200078e02ff */
[-C--:B------:R-:W-:Y:S01]  /*0210*/  LEA.HI.X.SX32 R15, R15, R3.reuse, 0x1, P5 ;  /* 0x000000030f0f7211 */ /* 0x080fe200028f0eff */
[C---:B------:R-:W-:Y:S01]  /*0220*/  IMAD R31, R65.reuse, 0xe, RZ ;  /* 0x0000000e411f7824 */ /* 0x040fe200078e02ff */
[CC--:B------:R-:W-:Y:S01]  /*0230*/  LEA R34, P5, R65.reuse, R2.reuse, 0x5 ;  /* 0x0000000241227211 */ /* 0x0c0fe200078a28ff */
[----:B------:R-:W-:Y:S01]  /*0240*/  IMAD.SHL.U32 R11, R65, 0x4, RZ ;  /* 0x00000004410b7824 */ /* 0x000fe200078e00ff */
[-C--:B------:R-:W-:Y:S01]  /*0250*/  LEA.HI.X.SX32 R27, R27, R3.reuse, 0x1, P4 ;  /* 0x000000031b1b7211 */ /* 0x080fe200020f0eff */
[----:B------:R-:W-:Y:S01]  /*0260*/  IMAD R13, R65, 0x5, RZ ;  /* 0x00000005410d7824 */ /* 0x000fe200078e02ff */
[-C--:B------:R-:W-:Y:S01]  /*0270*/  IADD3 R50, P6, R75, R2.reuse, RZ ;  /* 0x000000024b327210 */ /* 0x080fe20007fde0ff */
[----:B------:R-:W-:Y:S01]  /*0280*/  IMAD R39, R65, 0x12, RZ ;  /* 0x0000001241277824 */ /* 0x000fe200078e02ff */
[-C--:B------:R-:W-:Y:S01]  /*0290*/  IADD3 R4, P4, R7, R2.reuse, RZ ;  /* 0x0000000207047210 */ /* 0x080fe20007f9e0ff */
[----:B------:R-:W-:Y:S01]  /*02a0*/  IMAD R43, R65, 0x14, RZ ;  /* 0x00000014412b7824 */ /* 0x000fe200078e02ff */
[-C--:B------:R-:W-:Y:S01]  /*02b0*/  LEA.HI.X.SX32 R35, R35, R3.reuse, 0x1, P5 ;  /* 0x0000000323237211 */ /* 0x080fe200028f0eff */
[C---:B------:R-:W-:Y:S01]  /*02c0*/  IMAD R17, R65.reuse, 0x7, RZ ;  /* 0x0000000741117824 */ /* 0x040fe200078e02ff */
[CC--:B------:R-:W-:Y:S01]  /*02d0*/  LEA R6, P5, R65.reuse, R2.reuse, 0x2 ;  /* 0x0000000241067211 */ /* 0x0c0fe200078a10ff */
[----:B------:R-:W-:Y:S01]  /*02e0*/  IMAD R47, R65, 0x16, RZ ;  /* 0x00000016412f7824 */ /* 0x000fe200078e02ff */
[-C--:B------:R-:W-:Y:S01]  /*02f0*/  LEA.HI.X.SX32 R51, R51, R3.reuse, 0x1, P6 ;  /* 0x0000000333337211 */ /* 0x080fe200030f0eff */
[C---:B------:R-:W-:Y:S01]  /*0300*/  IMAD R21, R65.reuse, 0x9, RZ ;  /* 0x0000000941157824 */ /* 0x040fe200078e02ff */
[CC--:B------:R-:W-:Y:S01]  /*0310*/  LEA.HI.X.SX32 R5, R65.reuse, R3.reuse, 0x1, P4 ;  /* 0x0000000341057211 */ /* 0x0c0fe200020f0eff */
[C---:B------:R-:W-:Y:S01]  /*0320*/  IMAD R55, R65.reuse, 0x1a, RZ ;  /* 0x0000001a41377824 */ /* 0x040fe200078e02ff */
[CC--:B------:R-:W-:Y:S01]  /*0330*/  LEA R10, P6, R65.reuse, R2.reuse, 0x3 ;  /* 0x00000002410a7211 */ /* 0x0c0fe200078c18ff */
[----:B------:R-:W-:Y:S01]  /*0340*/  IMAD R59, R65, 0x1c, RZ ;  /* 0x0000001c413b7824 */ /* 0x000fe200078e02ff */
[-C--:B------:R-:W-:Y:S01]  /*0350*/  IADD3 R12, P4, R23, R2.reuse, RZ ;  /* 0x00000002170c7210 */ /* 0x080fe20007f9e0ff */
[----:B------:R-:W-:Y:S01]  /*0360*/  IMAD R25, R65, 0xb, RZ ;  /* 0x0000000b41197824 */ /* 0x000fe200078e02ff */
[-C--:B------:R-:W-:Y:S01]  /*0370*/  LEA.HI.X.SX32 R7, R7, R3.reuse, 0x1, P5 ;  /* 0x0000000307077211 */ /* 0x080fe200028f0eff */
[----:B------:R-:W-:Y:S01]  /*0380*/  IMAD R57, R65, 0x24, RZ ;  /* 0x0000002441397824 */ /* 0x000fe200078e02ff */
[-C--:B------:R-:W-:Y:S01]  /*0390*/  IADD3 R16, P5, R31, R2.reuse, RZ ;  /* 0x000000021f107210 */ /* 0x080fe20007fbe0ff */
[----:B------:R-:W-:Y:S01]  /*03a0*/  IMAD.SHL.U32 R19, R65, 0x8, RZ ;  /* 0x0000000841137824 */ /* 0x000fe200078e00ff */
[-C--:B------:R-:W-:Y:S01]  /*03b0*/  LEA.HI.X.SX32 R11, R11, R3.reuse, 0x1, P6 ;  /* 0x000000030b0b7211 */ /* 0x080fe200030f0eff */
[----:B------:R-:W-:Y:S01]  /*03c0*/  IMAD R63, R65, 0x1e, RZ ;  /* 0x0000001e413f7824 */ /* 0x000fe200078e02ff */
[-C--:B------:R-:W-:Y:S01]  /*03d0*/  LEA.HI.X.SX32 R13, R13, R3.reuse, 0x1, P4 ;  /* 0x000000030d0d7211 */ /* 0x080fe200020f0eff */
[----:B------:R-:W-:Y:S01]  /*03e0*/  IMAD R37, R65, 0x11, RZ ;  /* 0x0000001141257824 */ /* 0x000fe200078e02ff */
[-C--:B------:R-:W-:Y:S01]  /*03f0*/  IADD3 R20, P6, R39, R2.reuse, RZ ;  /* 0x0000000227147210 */ /* 0x080fe20007fde0ff */
[----:B------:R-:W-:Y:S01]  /*0400*/  IMAD R61, R65, 0x26, RZ ;  /* 0x00000026413d7824 */ /* 0x000fe200078e02ff */
[-C--:B------:R-:W-:Y:S01]  /*0410*/  IADD3 R22, P4, R43, R2.reuse, RZ ;  /* 0x000000022b167210 */ /* 0x080fe20007f9e0ff */
[----:B------:R-:W-:Y:S01]  /*0420*/  IMAD R67, R65, 0x28, RZ ;  /* 0x0000002841437824 */ /* 0x000fe200078e02ff */
[-C--:B------:R-:W-:Y:S01]  /*0430*/  LEA.HI.X.SX32 R17, R17, R3.reuse, 0x1, P5 ;  /* 0x0000000311117211 */ /* 0x080fe200028f0eff */
[----:B------:R-:W-:Y:S01]  /*0440*/  IMAD R29, R65, 0xd, RZ ;  /* 0x0000000d411d7824 */ /* 0x000fe200078e02ff */
[-C--:B------:R-:W-:Y:S01]  /*0450*/  IADD3 R24, P5, R47, R2.reuse, RZ ;  /* 0x000000022f187210 */ /* 0x080fe20007fbe0ff */
[C---:B------:R-:W-:Y:S01]  /*0460*/  IMAD R77, R65.reuse, 0x32, RZ ;  /* 0x00000032414d7824 */ /* 0x040fe200078e02ff */
[CC--:B------:R-:W-:Y:S01]  /*0470*/  LEA R18, P2, R65.reuse, R2.reuse, 0x4 ;  /* 0x0000000241127211 */ /* 0x0c0fe200078420ff */
[----:B------:R-:W-:Y:S01]  /*0480*/  IMAD R69, R65, 0x2a, RZ ;  /* 0x0000002a41457824 */ /* 0x000fe200078e02ff */
        /* <DEDUP_REMOVED lines=8> */
[-C--:B------:R-:W-:Y:S01]  /*0510*/  IADD3 R38, P0, R57, R2.reuse, RZ ;  /* 0x0000000239267210 */ /* 0x080fe20007f1e0ff */
        /* <DEDUP_REMOVED lines=20> */
[----:B------:R0:W2:Y:S01]  /*0660*/  LDG.E.U16 R66, desc[UR16][R2.64] ;  /* 0x0000001002427981 */ /* 0x0000a2000c1e1500 */
[-C--:B------:R-:W-:Y:S01]  /*0670*/  IADD3 R46, P4, R71, R2.reuse, RZ ;  /* 0x00000002472e7210 */ /* 0x080fe20007f9e0ff */
[----:B------:R-:W-:Y:S01]  /*0680*/  IMAD R61, R65, 0x1d, RZ ;  /* 0x0000001d413d7824 */ /* 0x000fe200078e02ff */
[-C--:B------:R-:W-:Y:S01]  /*0690*/  LEA.HI.X.SX32 R39, R39, R3.reuse, 0x1, P0 ;  /* 0x0000000327277211 */ /* 0x080fe200000f0eff */
[----:B------:R-:W-:Y:S01]  /*06a0*/  IMAD R65, R65, 0x1f, RZ ;  /* 0x0000001f41417824 */ /* 0x000fe200078e02ff */
[----:B------:R-:W-:Y:S01]  /*06b0*/  LEA.HI.X.SX32 R33, R33, R3, 0x1, P5 ;  /* 0x0000000321217211 */ /* 0x000fe200028f0eff */
[----:B------:R-:W3:Y:S01]  /*06c0*/  LDG.E.U16 R18, desc[UR16][R18.64] ;  /* 0x0000001012127981 */ /* 0x000ee2000c1e1500 */
[----:B------:R-:W-:-:S02]  /*06d0*/  IADD3 R54, P0, R79, R2, RZ ;  /* 0x000000024f367210 */ /* 0x000fc40007f1e0ff */
[-C--:B------:R-:W-:Y:S01]  /*06e0*/  IADD3 R48, P5, R73, R2.reuse, RZ ;  /* 0x0000000249307210 */ /* 0x080fe20007fbe0ff */
[----:B------:R-:W4:Y:S01]  /*06f0*/  LDG.E.U16 R34, desc[UR16][R34.64] ;  /* 0x0000001022227981 */ /* 0x000f22000c1e1500 */
[-C--:B------:R-:W-:Y:S02]  /*0700*/  LEA.HI.X.SX32 R41, R41, R3.reuse, 0x1, P3 ;  /* 0x0000000329297211 */ /* 0x080fe400018f0eff */
[-C--:B------:R-:W-:Y:S01]  /*0710*/  LEA.HI.X.SX32 R43, R43, R3.reuse, 0x1, P2 ;  /* 0x000000032b2b7211 */ /* 0x080fe200010f0eff */
[----:B------:R-:W5:Y:S01]  /*0720*/  LDG.E.U16 R50, desc[UR16][R50.64] ;  /* 0x0000001032327981 */ /* 0x000f62000c1e1500 */
[-C--:B------:R-:W-:Y:S02]  /*0730*/  IADD3 R56, P3, R81, R2.reuse, RZ ;  /* 0x0000000251387210 */ /* 0x080fe40007f7e0ff */
[----:B------:R-:W-:Y:S01]  /*0740*/  IADD3 R58, P2, R83, R2, RZ ;  /* 0x00000002533a7210 */ /* 0x000fe20007f5e0ff */
[----:B------:R-:W5:Y:S01]  /*0750*/  LDG.E.U16 R5, desc[UR16][R4.64] ;  /* 0x0000001004057981 */ /* 0x000f62000c1e1500 */
[----:B------:R-:W-:-:S02]  /*0760*/  LEA.HI.X.SX32 R53, R53, R3, 0x1, P1 ;  /* 0x0000000335357211 */ /* 0x000fc400008f0eff */
[-C--:B------:R-:W-:Y:S01]  /*0770*/  LEA.HI.X.SX32 R45, R45, R3.reuse, 0x1, P6 ;  /* 0x000000032d2d7211 */ /* 0x080fe200030f0eff */
[----:B------:R-:W5:Y:S01]  /*0780*/  LDG.E.U16 R21, desc[UR16][R20.64] ;  /* 0x0000001014157981 */ /* 0x000f62000c1e1500 */
[-C--:B------:R-:W-:Y:S02]  /*0790*/  LEA.HI.X.SX32 R47, R47, R3.reuse, 0x1, P4 ;  /* 0x000000032f2f7211 */ /* 0x080fe400020f0eff */
[-C--:B------:R-:W-:Y:S01]  /*07a0*/  IADD3 R60, P6, R85, R2.reuse, RZ ;  /* 0x00000002553c7210 */ /* 0x080fe20007fde0ff */
[----:B------:R-:W5:Y:S01]  /*07b0*/  LDG.E.U16 R37, desc[UR16][R36.64] ;  /* 0x0000001024257981 */ /* 0x000f62000c1e1500 */
[----:B------:R-:W-:Y:S02]  /*07c0*/  IADD3 R62, P4, R87, R2, RZ ;  /* 0x00000002573e7210 */ /* 0x000fe40007f9e0ff */
[-C--:B------:R-:W-:Y:S01]  /*07d0*/  LEA.HI.X.SX32 R55, R55, R3.reuse, 0x1, P0 ;  /* 0x0000000337377211 */ /* 0x080fe200000f0eff */
[----:B------:R-:W5:Y:S01]  /*07e0*/  LDG.E.U16 R53, desc[UR16][R52.64] ;  /* 0x0000001034357981 */ /* 0x000f62000c1e1500 */
[----:B------:R-:W-:-:S02]  /*07f0*/  LEA.HI.X.SX32 R49, R49, R3, 0x1, P5 ;  /* 0x0000000331317211 */ /* 0x000fc400028f0eff */
[----:B0-----:R-:W-:Y:S01]  /*0800*/  IADD3 R2, P5, R89, R2, RZ ;  /* 0x0000000259027210 */ /* 0x001fe20007fbe0ff */
[----:B------:R-:W5:Y:S01]  /*0810*/  LDG.E.U16 R7, desc[UR16][R6.64] ;  /* 0x0000001006077981 */ /* 0x000f62000c1e1500 */
[-C--:B------:R-:W-:Y:S02]  /*0820*/  LEA.HI.X.SX32 R57, R57, R3.reuse, 0x1, P3 ;  /* 0x0000000339397211 */ /* 0x080fe400018f0eff */
[-C--:B------:R-:W-:Y:S01]  /*0830*/  LEA.HI.X.SX32 R59, R59, R3.reuse, 0x1, P2 ;  /* 0x000000033b3b7211 */ /* 0x080fe200010f0eff */
[----:B------:R-:W5:Y:S01]  /*0840*/  LDG.E.U16 R23, desc[UR16][R22.64] ;  /* 0x0000001016177981 */ /* 0x000f62000c1e1500 */
[-C--:B------:R-:W-:Y:S02]  /*0850*/  LEA.HI.X.SX32 R61, R61, R3.reuse, 0x1, P6 ;  /* 0x000000033d3d7211 */ /* 0x080fe400030f0eff */
[-C--:B------:R-:W-:Y:S01]  /*0860*/  LEA.HI.X.SX32 R63, R63, R3.reuse, 0x1, P4 ;  /* 0x000000033f3f7211 */ /* 0x080fe200020f0eff */
[----:B------:R-:W5:Y:S01]  /*0870*/  LDG.E.U16 R39, desc[UR16][R38.64] ;  /* 0x0000001026277981 */ /* 0x000f62000c1e1500 */
[----:B------:R-:W-:-:S03]  /*0880*/  LEA.HI.X.SX32 R3, R65, R3, 0x1, P5 ;  /* 0x0000000341037211 */ /* 0x000fc600028f0eff */
[----:B------:R-:W5:Y:S04]  /*0890*/  LDG.E.U16 R55, desc[UR16][R54.64] ;  /* 0x0000001036377981 */ /* 0x000f68000c1e1500 */
        /* <DEDUP_REMOVED lines=12> */
[----:B------:R0:W5:Y:S04]  /*0960*/  LDG.E.U16 R65, desc[UR16][R14.64] ;  /* 0x000000100e417981 */ /* 0x000168000c1e1500 */
[----:B------:R-:W5:Y:S04]  /*0970*/  LDG.E.U16 R31, desc[UR16][R30.64] ;  /* 0x000000101e1f7981 */ /* 0x000f68000c1e1500 */
[----:B------:R-:W5:Y:S04]  /*0980*/  LDG.E.U16 R47, desc[UR16][R46.64] ;  /* 0x000000102e2f7981 */ /* 0x000f68000c1e1500 */
[----:B------:R-:W5:Y:S04]  /*0990*/  LDG.E.U16 R63, desc[UR16][R62.64] ;  /* 0x000000103e3f7981 */ /* 0x000f68000c1e1500 */
[----:B------:R1:W5:Y:S04]  /*09a0*/  LDG.E.U16 R16, desc[UR16][R16.64] ;  /* 0x0000001010107981 */ /* 0x000368000c1e1500 */
[----:B------:R-:W5:Y:S04]  /*09b0*/  LDG.E.U16 R32, desc[UR16][R32.64] ;  /* 0x0000001020207981 */ /* 0x000f68000c1e1500 */
[----:B------:R-:W5:Y:S04]  /*09c0*/  LDG.E.U16 R48, desc[UR16][R48.64] ;  /* 0x0000001030307981 */ /* 0x000f68000c1e1500 */
[----:B------:R1:W5:Y:S01]  /*09d0*/  LDG.E.U16 R14, desc[UR16][R2.64] ;  /* 0x00000010020e7981 */ /* 0x000362000c1e1500 */
[----:B------:R-:W1:Y:S01]  /*09e0*/  S2UR UR4, SR_CgaCtaId ;  /* 0x00000000000479c3 */ /* 0x000e620000008800 */
[C---:B0-----:R-:W-:Y:S01]  /*09f0*/  IMAD.SHL.U32 R15, R186.reuse, 0x2, RZ ;  /* 0x00000002ba0f7824 */ /* 0x041fe200078e00ff */
[----:B-1----:R-:W-:Y:S01]  /*0a00*/  LOP3.LUT R17, R186, 0x40, RZ, 0xc0, !PT ;  /* 0x00000040ba117812 */ /* 0x002fe200078ec0ff */
[----:B------:R-:W-:-:S03]  /*0a10*/  UMOV UR21, 0x400 ;  /* 0x0000040000157882 */ /* 0x000fc60000000000 */
[----:B------:R-:W-:Y:S01]  /*0a20*/  LOP3.LUT R0, R15, 0x7e, RZ, 0xc0, !PT ;  /* 0x0000007e0f007812 */ /* 0x000fe200078ec0ff */
[----:B------:R-:W-:-:S04]  /*0a30*/  VIADD R187, R64, 0x80 ;  /* 0x0000008040bb7836 */ /* 0x000fc80000000000 */
[----:B------:R-:W-:Y:S01]  /*0a40*/  IMAD R9, R17, 0x40, R0 ;  /* 0x0000004011097824 */ /* 0x000fe200078e0200 */
[----:B------:R-:W-:-:S04]  /*0a50*/  ISETP.GE.AND P0, PT, R187, 0x1, PT ;  /* 0x00000001bb00780c */ /* 0x000fc80003f06270 */
[C---:B------:R-:W-:Y:S01]  /*0a60*/  LOP3.LUT R0, R9.reuse, 0x10, RZ, 0x3c, !PT ;  /* 0x0000001009007812 */ /* 0x040fe200078e3cff */
[----:B------:R-:W-:Y:S01]  /*0a70*/  ULEA UR21, UR4, UR21, 0x18 ;  /* 0x0000001504157291 */ /* 0x000fe2000f8ec03f */
[C---:B------:R-:W-:Y:S02]  /*0a80*/  LOP3.LUT R2, R9.reuse, 0x20, RZ, 0x3c, !PT ;  /* 0x0000002009027812 */ /* 0x040fe400078e3cff */
[C---:B------:R-:W-:Y:S02]  /*0a90*/  LOP3.LUT R3, R9.reuse, 0x30, RZ, 0x3c, !PT ;  /* 0x0000003009037812 */ /* 0x040fe400078e3cff */
[C---:B------:R-:W-:Y:S02]  /*0aa0*/  LOP3.LUT R4, R9.reuse, 0x40, RZ, 0x3c, !PT ;  /* 0x0000004009047812 */ /* 0x040fe400078e3cff */
[----:B------:R-:W-:Y:S01]  /*0ab0*/  LOP3.LUT R6, R9, 0x60, RZ, 0x3c, !PT ;  /* 0x0000006009067812 */ /* 0x000fe200078e3cff */
[----:B------:R-:W-:Y:S01]  /*0ac0*/  IMAD.MOV.U32 R233, RZ, RZ, 0x3f800000 ;  /* 0x3f800000ffe97424 */ /* 0x000fe200078e00ff */
[----:B------:R-:W-:Y:S01]  /*0ad0*/  CS2R R168, SRZ ;  /* 0x0000000000a87805 */ /* 0x000fe2000001ff00 */
[----:B------:R-:W-:Y:S01]  /*0ae0*/  IMAD.MOV.U32 R10, RZ, RZ, -0x800000 ;  /* 0xff800000ff0a7424 */ /* 0x000fe200078e00ff */
[----:B------:R-:W-:Y:S01]  /*0af0*/  CS2R R170, SRZ ;  /* 0x0000000000aa7805 */ /* 0x000fe2000001ff00 */
[----:B------:R-:W-:Y:S01]  /*0b00*/  IMAD.MOV.U32 R232, RZ, RZ, 0x3f800000 ;  /* 0x3f800000ffe87424 */ /* 0x000fe200078e00ff */
[----:B------:R-:W-:Y:S01]  /*0b10*/  CS2R R172, SRZ ;  /* 0x0000000000ac7805 */ /* 0x000fe2000001ff00 */
[----:B------:R-:W-:Y:S01]  /*0b20*/  IMAD.MOV.U32 R184, RZ, RZ, 0x3f800000 ;  /* 0x3f800000ffb87424 */ /* 0x000fe200078e00ff */
[----:B------:R-:W-:Y:S01]  /*0b30*/  CS2R R174, SRZ ;  /* 0x0000000000ae7805 */ /* 0x000fe2000001ff00 */
[----:B------:R-:W-:Y:S01]  /*0b40*/  IMAD.MOV.U32 R185, RZ, RZ, 0x3f800000 ;  /* 0x3f800000ffb97424 */ /* 0x000fe200078e00ff */
[----:B------:R-:W-:-:S02]  /*0b50*/  CS2R R176, SRZ ;  /* 0x0000000000b07805 */ /* 0x000fc4000001ff00 */
[----:B------:R-:W-:Y:S02]  /*0b60*/  CS2R R178, SRZ ;  /* 0x0000000000b27805 */ /* 0x000fe4000001ff00 */
[----:B------:R-:W-:Y:S02]  /*0b70*/  CS2R R180, SRZ ;  /* 0x0000000000b47805 */ /* 0x000fe4000001ff00 */
[----:B------:R-:W-:Y:S02]  /*0b80*/  CS2R R182, SRZ ;  /* 0x0000000000b67805 */ /* 0x000fe4000001ff00 */
[----:B------:R-:W-:Y:S02]  /*0b90*/  CS2R R152, SRZ ;  /* 0x0000000000987805 */ /* 0x000fe4000001ff00 */
[----:B------:R-:W-:Y:S02]  /*0ba0*/  CS2R R154, SRZ ;  /* 0x00000000009a7805 */ /* 0x000fe4000001ff00 */
[----:B------:R-:W-:-:S02]  /*0bb0*/  CS2R R156, SRZ ;  /* 0x00000000009c7805 */ /* 0x000fc4000001ff00 */
[----:B------:R-:W-:Y:S02]  /*0bc0*/  CS2R R158, SRZ ;  /* 0x00000000009e7805 */ /* 0x000fe4000001ff00 */
[----:B------:R-:W-:Y:S02]  /*0bd0*/  CS2R R160, SRZ ;  /* 0x0000000000a07805 */ /* 0x000fe4000001ff00 */
[----:B------:R-:W-:Y:S02]  /*0be0*/  CS2R R162, SRZ ;  /* 0x0000000000a27805 */ /* 0x000fe4000001ff00 */
[----:B------:R-:W-:Y:S02]  /*0bf0*/  CS2R R164, SRZ ;  /* 0x0000000000a47805 */ /* 0x000fe4000001ff00 */
[----:B------:R-:W-:Y:S02]  /*0c00*/  CS2R R166, SRZ ;  /* 0x0000000000a67805 */ /* 0x000fe4000001ff00 */
[----:B------:R-:W-:Y:S01]  /*0c10*/  LOP3.LUT R13, R186, 0x60, RZ, 0xc0, !PT ;  /* 0x00000060ba0d7812 */ /* 0x000fe200078ec0ff */
[----:B--2---:R-:W-:Y:S04]  /*0c20*/  STS.U16 [R9+UR21], R66 ;  /* 0x0000004209007988 */ /* 0x004fe80008000415 */
[----:B---3--:R-:W-:Y:S04]  /*0c30*/  STS.U16 [R9+UR21+0x400], R18 ;  /* 0x0004001209007988 */ /* 0x008fe80008000415 */
[----:B----4-:R-:W-:Y:S04]  /*0c40*/  STS.U16 [R9+UR21+0x800], R34 ;  /* 0x0008002209007988 */ /* 0x010fe80008000415 */
[----:B-----5:R-:W-:Y:S04]  /*0c50*/  STS.U16 [R9+UR21+0xc00], R50 ;  /* 0x000c003209007988 */ /* 0x020fe80008000415 */
[----:B------:R0:W-:Y:S04]  /*0c60*/  STS.U16 [R0+UR21+0x80], R5 ;  /* 0x0000800500007988 */ /* 0x0001e80008000415 */
[----:B------:R-:W-:Y:S04]  /*0c70*/  STS.U16 [R0+UR21+0x480], R21 ;  /* 0x0004801500007988 */ /* 0x000fe80008000415 */
[----:B------:R-:W-:Y:S01]  /*0c80*/  STS.U16 [R0+UR21+0x880], R37 ;  /* 0x0008802500007988 */ /* 0x000fe20008000415 */
[----:B0-----:R-:W-:-:S03]  /*0c90*/  LOP3.LUT R5, R9, 0x50, RZ, 0x3c, !PT ;  /* 0x0000005009057812 */ /* 0x001fc600078e3cff */
[----:B------:R-:W-:Y:S04]  /*0ca0*/  STS.U16 [R0+UR21+0xc80], R53 ;  /* 0x000c803500007988 */ /* 0x000fe80008000415 */
[----:B------:R0:W-:Y:S04]  /*0cb0*/  STS.U16 [R2+UR21+0x100], R7 ;  /* 0x0001000702007988 */ /* 0x0001e80008000415 */
[----:B------:R-:W-:Y:S04]  /*0cc0*/  STS.U16 [R2+UR21+0x500], R23 ;  /* 0x0005001702007988 */ /* 0x000fe80008000415 */
[----:B------:R-:W-:Y:S01]  /*0cd0*/  STS.U16 [R2+UR21+0x900], R39 ;  /* 0x0009002702007988 */ /* 0x000fe20008000415 */
[----:B0-----:R-:W-:-:S03]  /*0ce0*/  LOP3.LUT R7, R9, 0x70, RZ, 0x3c, !PT ;  /* 0x0000007009077812 */ /* 0x001fc600078e3cff */
[----:B------:R-:W-:Y:S04]  /*0cf0*/  STS.U16 [R2+UR21+0xd00], R55 ;  /* 0x000d003702007988 */ /* 0x000fe80008000415 */
[----:B------:R0:W-:Y:S04]  /*0d00*/  STS.U16 [R3+UR21+0x180], R8 ;  /* 0x0001800803007988 */ /* 0x0001e80008000415 */
[----:B------:R-:W-:Y:S04]  /*0d10*/  STS.U16 [R3+UR21+0x580], R24 ;  /* 0x0005801803007988 */ /* 0x000fe80008000415 */
[----:B------:R-:W-:Y:S04]  /*0d20*/  STS.U16 [R3+UR21+0x980], R40 ;  /* 0x0009802803007988 */ /* 0x000fe80008000415 */
[----:B------:R-:W-:Y:S04]  /*0d30*/  STS.U16 [R3+UR21+0xd80], R56 ;  /* 0x000d803803007988 */ /* 0x000fe80008000415 */
[----:B------:R-:W-:Y:S04]  /*0d40*/  STS.U16 [R4+UR21+0x600], R27 ;  /* 0x0006001b04007988 */ /* 0x000fe80008000415 */
[----:B------:R1:W-:Y:S04]  /*0d50*/  STS.U16 [R4+UR21+0x200], R11 ;  /* 0x0002000b04007988 */ /* 0x0003e80008000415 */
[----:B------:R-:W-:Y:S04]  /*0d60*/  STS.U16 [R4+UR21+0xa00], R43 ;  /* 0x000a002b04007988 */ /* 0x000fe80008000415 */
[----:B------:R-:W-:Y:S04]  /*0d70*/  STS.U16 [R4+UR21+0xe00], R59 ;  /* 0x000e003b04007988 */ /* 0x000fe80008000415 */
[----:B------:R2:W-:Y:S04]  /*0d80*/  STS.U16 [R5+UR21+0x280], R12 ;  /* 0x0002800c05007988 */ /* 0x0005e80008000415 */
[----:B------:R3:W-:Y:S04]  /*0d90*/  STS.U16 [R5+UR21+0x680], R28 ;  /* 0x0006801c05007988 */ /* 0x0007e80008000415 */
[----:B------:R3:W-:Y:S04]  /*0da0*/  STS.U16 [R5+UR21+0xa80], R44 ;  /* 0x000a802c05007988 */ /* 0x0007e80008000415 */
[----:B------:R3:W-:Y:S04]  /*0db0*/  STS.U16 [R5+UR21+0xe80], R60 ;  /* 0x000e803c05007988 */ /* 0x0007e80008000415 */
[----:B------:R3:W-:Y:S04]  /*0dc0*/  STS.U16 [R6+UR21+0x300], R65 ;  /* 0x0003004106007988 */ /* 0x0007e80008000415 */
[----:B------:R3:W-:Y:S04]  /*0dd0*/  STS.U16 [R6+UR21+0x700], R31 ;  /* 0x0007001f06007988 */ /* 0x0007e80008000415 */
[----:B------:R3:W-:Y:S04]  /*0de0*/  STS.U16 [R6+UR21+0xb00], R47 ;  /* 0x000b002f06007988 */ /* 0x0007e80008000415 */
[----:B------:R3:W-:Y:S01]  /*0df0*/  STS.U16 [R6+UR21+0xf00], R63 ;  /* 0x000f003f06007988 */ /* 0x0007e20008000415 */
[----:B0-----:R-:W-:-:S03]  /*0e00*/  IMAD.MOV.U32 R8, RZ, RZ, -0x800000 ;  /* 0xff800000ff087424 */ /* 0x001fc600078e00ff */
[----:B------:R3:W-:Y:S01]  /*0e10*/  STS.U16 [R7+UR21+0x380], R16 ;  /* 0x0003801007007988 */ /* 0x0007e20008000415 */
[----:B-1----:R-:W-:-:S03]  /*0e20*/  IMAD.MOV.U32 R11, RZ, RZ, -0x800000 ;  /* 0xff800000ff0b7424 */ /* 0x002fc600078e00ff */
[----:B------:R3:W-:Y:S01]  /*0e30*/  STS.U16 [R7+UR21+0x780], R32 ;  /* 0x0007802007007988 */ /* 0x0007e20008000415 */
[----:B------:R-:W-:-:S03]  /*0e40*/  IMAD.MOV.U32 R9, RZ, RZ, -0x800000 ;  /* 0xff800000ff097424 */ /* 0x000fc600078e00ff */
[----:B------:R3:W-:Y:S01]  /*0e50*/  STS.U16 [R7+UR21+0xb80], R48 ;  /* 0x000b803007007988 */ /* 0x0007e20008000415 */
[----:B--2---:R-:W-:-:S03]  /*0e60*/  LOP3.LUT R12, R186, 0x7f, RZ, 0xc0, !PT ;  /* 0x0000007fba0c7812 */ /* 0x004fc600078ec0ff */
[----:B------:R3:W-:Y:S01]  /*0e70*/  STS.U16 [R7+UR21+0xf80], R14 ;  /* 0x000f800e07007988 */ /* 0x0007e20008000415 */
[----:B------:R-:W-:Y:S05]  /*0e80*/  @!P0 BRA `(.L_x_0) ;  /* 0x0000009c00808947 */ /* 0x000fea0003800000 */
[----:B------:R-:W0:Y:S01]  /*0e90*/  LDC.64 R8, c[0x0][0x260] ;  /* 0x00009800ff087b82 */ /* 0x000e220000000a00 */
[----:B------:R-:W-:Y:S01]  /*0ea0*/  ULDC UR4, c[0x0][0x258] ;  /* 0x0000960000047ab9 */ /* 0x000fe20000000800 */
[----:B------:R-:W-:Y:S01]  /*0eb0*/  ISETP.NE.U32.AND P0, PT, R17, RZ, PT ;  /* 0x000000ff1100720c */ /* 0x000fe20003f05070 */
[----:B------:R-:W-:Y:S01]  /*0ec0*/  ULDC.64 UR6, c[0x0][0x220] ;  /* 0x0000880000067ab9 */ /* 0x000fe20000000a00 */
[----:B------:R-:W-:Y:S01]  /*0ed0*/  SHF.R.U32.HI R21, RZ, 0x2, R186 ;  /* 0x00000002ff157819 */ /* 0x000fe200000116ba */
[----:B------:R-:W-:Y:S01]  /*0ee0*/  USHF.R.U32.HI UR12, URZ, 0x4, UR21 ;  /* 0x000000043f0c7899 */ /* 0x000fe20008011615 */
[----:B------:R-:W-:Y:S01]  /*0ef0*/  SHF.R.U32.HI R13, RZ, 0x1, R13 ;  /* 0x00000001ff0d7819 */ /* 0x000fe2000001160d */
[----:B------:R-:W-:Y:S01]  /*0f00*/  UMOV UR8, URZ ;  /* 0x0000003f00087c82 */ /* 0x000fe20008000000 */
[----:B------:R-:W1:Y:S01]  /*0f10*/  LDC.64 R204, c[0x0][0x250] ;  /* 0x00009400ffcc7b82 */ /* 0x000e620000000a00 */
[----:B------:R-:W-:Y:S01]  /*0f20*/  SGXT.U32 R21, R21, 0x3 ;  /* 0x000000031515781a */ /* 0x000fe20000000000 */
[----:B------:R-:W-:Y:S01]  /*0f30*/  USGXT.U32 UR12, UR12, 0xe ;  /* 0x0000000e0c0c789a */ /* 0x000fe20008000000 */
[----:B------:R-:W-:Y:S01]  /*0f40*/  IMAD.MOV.U32 R192, RZ, RZ, -0x800000 ;  /* 0xff800000ffc07424 */ /* 0x000fe200078e00ff */
[----:B------:R-:W-:Y:S01]  /*0f50*/  UMOV UR10, 0xfffffffe ;  /* 0xfffffffe000a7882 */ /* 0x000fe20000000000 */
[----:B------:R-:W-:Y:S01]  /*0f60*/  LOP3.LUT R13, R64, R13, R21, 0xfe, !PT ;  /* 0x0000000d400d7212 */ /* 0x000fe200078efe15 */
[----:B------:R-:W-:Y:S01]  /*0f70*/  UIADD3 UR13, UP0, UR12, 0x80, URZ ;  /* 0x000000800c0d7890 */ /* 0x000fe2000ff1e03f */
[----:B------:R-:W-:Y:S01]  /*0f80*/  IMAD.MOV.U32 R233, RZ, RZ, 0x3f800000 ;  /* 0x3f800000ffe97424 */ /* 0x000fe200078e00ff */
[----:B------:R-:W2:Y:S01]  /*0f90*/  LDC R73, c[0x0][0x268] ;  /* 0x00009a00ff497b82 */ /* 0x000ea20000000800 */
[----:B------:R-:W-:Y:S01]  /*0fa0*/  UMOV UR11, 0x7fffffdf ;  /* 0x7fffffdf000b7882 */ /* 0x000fe20000000000 */
[----:B------:R-:W-:Y:S01]  /*0fb0*/  IMAD.MOV.U32 R232, RZ, RZ, 0x3f800000 ;  /* 0x3f800000ffe87424 */ /* 0x000fe200078e00ff */
[----:B------:R-:W-:Y:S01]  /*0fc0*/  CS2R R168, SRZ ;  /* 0x0000000000a87805 */ /* 0x000fe2000001ff00 */
[----:B------:R-:W-:Y:S01]  /*0fd0*/  IMAD.MOV.U32 R191, RZ, RZ, -0x800000 ;  /* 0xff800000ffbf7424 */ /* 0x000fe200078e00ff */
[----:B------:R-:W-:Y:S01]  /*0fe0*/  CS2R R170, SRZ ;  /* 0x0000000000aa7805 */ /* 0x000fe2000001ff00 */
[----:B------:R-:W-:Y:S01]  /*0ff0*/  IMAD.MOV.U32 R190, RZ, RZ, -0x800000 ;  /* 0xff800000ffbe7424 */ /* 0x000fe200078e00ff */
[----:B------:R-:W-:Y:S01]  /*1000*/  CS2R R172, SRZ ;  /* 0x0000000000ac7805 */ /* 0x000fe2000001ff00 */
[----:B0-----:R-:W-:Y:S01]  /*1010*/  IMAD.MOV.U32 R11, RZ, RZ, R8 ;  /* 0x000000ffff0b7224 */ /* 0x001fe200078e0008 */
[----:B------:R-:W-:Y:S01]  /*1020*/  SHF.R.U32.HI R8, RZ, 0x5, R186 ;  /* 0x00000005ff087819 */ /* 0x000fe200000116ba */
[----:B------:R0:W-:Y:S01]  /*1030*/  STL [R1+0x1e8], R9 ;  /* 0x0001e80901007387 */ /* 0x0001e20000100800 */
[----:B------:R-:W-:Y:S01]  /*1040*/  IMAD R19, R12, R9, RZ ;  /* 0x000000090c137224 */ /* 0x000fe200078e02ff */
[----:B------:R-:W-:-:S02]  /*1050*/  CS2R R174, SRZ ;  /* 0x0000000000ae7805 */ /* 0x000fc4000001ff00 */
[----:B------:R-:W-:Y:S02]  /*1060*/  SGXT.U32 R8, R8, 0x2 ;  /* 0x000000020808781a */ /* 0x000fe40000000000 */
[----:B------:R-:W-:Y:S01]  /*1070*/  CS2R R176, SRZ ;  /* 0x0000000000b07805 */ /* 0x000fe2000001ff00 */
[----:B------:R-:W-:Y:S01]  /*1080*/  IMAD.SHL.U32 R207, R19, 0x2, RZ ;  /* 0x0000000213cf7824 */ /* 0x000fe200078e00ff */
[----:B------:R-:W-:Y:S01]  /*1090*/  CS2R R178, SRZ ;  /* 0x0000000000b27805 */ /* 0x000fe2000001ff00 */
[----:B-1----:R-:W-:Y:S01]  /*10a0*/  IMAD R204, R204, UR20, RZ ;  /* 0x00000014cccc7c24 */ /* 0x002fe2000f8e02ff */
[----:B------:R-:W-:Y:S01]  /*10b0*/  CS2R R180, SRZ ;  /* 0x0000000000b47805 */ /* 0x000fe2000001ff00 */
[----:B------:R-:W-:Y:S01]  /*10c0*/  IMAD R10, R8, R205, RZ ;  /* 0x000000cd080a7224 */ /* 0x000fe200078e02ff */
[----:B0-----:R-:W-:Y:S01]  /*10d0*/  LOP3.LUT R9, R186, 0x1f, RZ, 0xc0, !PT ;  /* 0x0000001fba097812 */ /* 0x001fe200078ec0ff */
[----:B------:R-:W-:Y:S01]  /*10e0*/  IMAD R8, R11, UR20, RZ ;  /* 0x000000140b087c24 */ /* 0x000fe2000f8e02ff */
[----:B------:R-:W-:Y:S01]  /*10f0*/  CS2R R182, SRZ ;  /* 0x0000000000b67805 */ /* 0x000fe2000001ff00 */
[----:B---3--:R-:W-:Y:S01]  /*1100*/  IMAD R14, R205, 0x4, R10 ;  /* 0x00000004cd0e7824 */ /* 0x008fe200078e020a */
[----:B------:R-:W-:Y:S01]  /*1110*/  CS2R R152, SRZ ;  /* 0x0000000000987805 */ /* 0x000fe2000001ff00 */
[----:B------:R-:W-:Y:S01]  /*1120*/  IMAD R9, R9, UR4, RZ ;  /* 0x0000000409097c24 */ /* 0x000fe2000f8e02ff */
[----:B------:R-:W-:Y:S01]  /*1130*/  ULDC.64 UR4, c[0x0][0x218] ;  /* 0x0000860000047ab9 */ /* 0x000fe20000000a00 */
[C---:B------:R-:W-:Y:S01]  /*1140*/  IMAD R16, R205.reuse, 0x4, R14 ;  /* 0x00000004cd107824 */ /* 0x040fe200078e020e */
[----:B------:R-:W-:Y:S01]  /*1150*/  CS2R R154, SRZ ;  /* 0x00000000009a7805 */ /* 0x000fe2000001ff00 */
[C---:B------:R-:W-:Y:S01]  /*1160*/  IMAD.SHL.U32 R206, R8.reuse, 0x2, RZ ;  /* 0x0000000208ce7824 */ /* 0x040fe200078e00ff */
[----:B------:R-:W-:Y:S01]  /*1170*/  CS2R R156, SRZ ;  /* 0x00000000009c7805 */ /* 0x000fe2000001ff00 */
[----:B------:R-:W-:Y:S01]  /*1180*/  IMAD R18, R205, 0x4, R16 ;  /* 0x00000004cd127824 */ /* 0x000fe200078e0210 */
[----:B------:R-:W-:Y:S01]  /*1190*/  CS2R R158, SRZ ;  /* 0x00000000009e7805 */ /* 0x000fe2000001ff00 */
[----:B------:R-:W-:Y:S01]  /*11a0*/  IMAD.HI R17, R8, 0x2, RZ ;  /* 0x0000000208117827 */ /* 0x000fe200078e02ff */
[----:B------:R-:W-:Y:S01]  /*11b0*/  IADD3 R206, P3, P4, R207, UR6, R206 ;  /* 0x00000006cfce7c10 */ /* 0x000fe2000fc7e0ce */
[----:B------:R-:W-:Y:S01]  /*11c0*/  UIADD3 UR6, UR21, 0x2000, URZ ;  /* 0x0000200015067890 */ /* 0x000fe2000fffe03f */
[----:B------:R-:W-:Y:S01]  /*11d0*/  CS2R R160, SRZ ;  /* 0x0000000000a07805 */ /* 0x000fe2000001ff00 */
[----:B------:R-:W-:Y:S01]  /*11e0*/  IMAD.SHL.U32 R11, R9, 0x2, RZ ;  /* 0x00000002090b7824 */ /* 0x000fe200078e00ff */
[----:B------:R-:W-:Y:S01]  /*11f0*/  CS2R R162, SRZ ;  /* 0x0000000000a27805 */ /* 0x000fe2000001ff00 */
[C---:B------:R-:W-:Y:S01]  /*1200*/  IMAD.SHL.U32 R8, R204.reuse, 0x2, RZ ;  /* 0x00000002cc087824 */ /* 0x040fe200078e00ff */
[----:B------:R-:W-:Y:S01]  /*1210*/  USHF.R.U32.HI UR6, URZ, 0x4, UR6 ;  /* 0x000000043f067899 */ /* 0x000fe20008011606 */
[----:B------:R-:W-:Y:S01]  /*1220*/  IMAD R12, R205, 0x4, R18 ;  /* 0x00000004cd0c7824 */ /* 0x000fe200078e0212 */
[----:B------:R-:W-:Y:S01]  /*1230*/  CS2R R164, SRZ ;  /* 0x0000000000a47805 */ /* 0x000fe2000001ff00 */
[----:B------:R-:W-:Y:S01]  /*1240*/  IMAD.HI R9, R9, 0x2, RZ ;  /* 0x0000000209097827 */ /* 0x000fe200078e02ff */
[----:B------:R-:W-:Y:S01]  /*1250*/  IADD3 R11, P1, P2, R11, UR4, R8 ;  /* 0x000000040b0b7c10 */ /* 0x000fe2000fa3e008 */
[----:B------:R-:W-:Y:S01]  /*1260*/  USGXT.U32 UR6, UR6, 0xe ;  /* 0x0000000e0606789a */ /* 0x000fe20008000000 */
[----:B------:R-:W-:Y:S01]  /*1270*/  CS2R R166, SRZ ;  /* 0x0000000000a67805 */ /* 0x000fe2000001ff00 */
[----:B------:R-:W-:Y:S01]  /*1280*/  IMAD.HI R204, R204, 0x2, RZ ;  /* 0x00000002cccc7827 */ /* 0x000fe200078e02ff */
[----:B------:R-:W-:Y:S01]  /*1290*/  UMOV UR4, URZ ;  /* 0x0000003f00047c82 */ /* 0x000fe20008000000 */
[----:B------:R-:W-:-:S02]  /*12a0*/  UIADD3 UR42, UP1, UR6, 0x2, URZ ;  /* 0x00000002062a7890 */ /* 0x000fc4000ff3e03f */
[----:B------:R-:W-:Y:S01]  /*12b0*/  IMAD R20, R205, 0x4, R12 ;  /* 0x00000004cd147824 */ /* 0x000fe200078e020c */
[----:B------:R-:W-:Y:S01]  /*12c0*/  IADD3.X R9, R9, UR5, R204, P1, P2 ;  /* 0x0000000509097c10 */ /* 0x000fe20008fe44cc */
[----:B------:R-:W-:Y:S01]  /*12d0*/  IMAD.HI R32, R19, 0x2, RZ ;  /* 0x0000000213207827 */ /* 0x000fe200078e02ff */
[-C--:B------:R-:W-:Y:S01]  /*12e0*/  LEA R184, P1, R10, R11.reuse, 0x1 ;  /* 0x0000000b0ab87211 */ /* 0x080fe200078208ff */
[----:B------:R-:W-:Y:S01]  /*12f0*/  UMOV UR5, URZ ;  /* 0x0000003f00057c82 */ /* 0x000fe20008000000 */
[----:B------:R-:W-:Y:S01]  /*1300*/  LEA R188, P2, R14, R11, 0x1 ;  /* 0x0000000b0ebc7211 */ /* 0x000fe200078408ff */
[----:B------:R-:W-:Y:S01]  /*1310*/  IMAD R22, R205, 0x4, R20 ;  /* 0x00000004cd167824 */ /* 0x000fe200078e0214 */
[----:B------:R-:W-:Y:S01]  /*1320*/  LEA.HI.X.SX32 R185, R10, R9, 0x1, P1 ;  /* 0x000000090ab97211 */ /* 0x000fe200008f0eff */
[----:B--2---:R-:W-:Y:S01]  /*1330*/  IMAD R75, R73, 0x22, RZ ;  /* 0x00000022494b7824 */ /* 0x004fe200078e02ff */
[----:B------:R-:W-:Y:S01]  /*1340*/  IADD3.X R207, R32, UR7, R17, P3, P4 ;  /* 0x0000000720cf7c10 */ /* 0x000fe20009fe8411 */
[C---:B------:R-:W-:Y:S01]  /*1350*/  IMAD R24, R205.reuse, 0x4, R22 ;  /* 0x00000004cd187824 */ /* 0x040fe200078e0216 */
[----:B------:R-:W-:Y:S01]  /*1360*/  LEA R186, P1, R16, R11, 0x1 ;  /* 0x0000000b10ba7211 */ /* 0x000fe200078208ff */
[----:B------:R0:W-:Y:S01]  /*1370*/  STL.64 [R1+0x1e0], R184 ;  /* 0x0001e0b801007387 */ /* 0x0001e20000100a00 */
[-C--:B------:R-:W-:Y:S01]  /*1380*/  LEA.HI.X.SX32 R189, R14, R9.reuse, 0x1, P2 ;  /* 0x000000090ebd7211 */ /* 0x080fe200010f0eff */
[----:B------:R-:W-:Y:S01]  /*1390*/  IMAD R26, R205, 0x4, R24 ;  /* 0x00000004cd1a7824 */ /* 0x000fe200078e0218 */
[----:B------:R-:W-:Y:S01]  /*13a0*/  LEA.HI.X.SX32 R187, R16, R9, 0x1, P1 ;  /* 0x0000000910bb7211 */ /* 0x000fe200008f0eff */
[----:B------:R-:W-:Y:S01]  /*13b0*/  IMAD R45, R73, 0x12, RZ ;  /* 0x00000012492d7824 */ /* 0x000fe200078e02ff */
[-C--:B------:R-:W-:Y:S01]  /*13c0*/  IADD3 R200, P5, R75, R206.reuse, RZ ;  /* 0x000000ce4bc87210 */ /* 0x080fe20007fbe0ff */
[----:B------:R-:W-:Y:S01]  /*13d0*/  IMAD R28, R205, 0x4, R26 ;  /* 0x00000004cd1c7824 */ /* 0x000fe200078e021a */
[----:B------:R1:W-:Y:S01]  /*13e0*/  STL.64 [R1+0x1d8], R188 ;  /* 0x0001d8bc01007387 */ /* 0x0003e20000100a00 */
[----:B------:R-:W-:Y:S01]  /*13f0*/  IMAD R77, R73, 0x24, RZ ;  /* 0x00000024494d7824 */ /* 0x000fe200078e02ff */
[----:B------:R-:W-:Y:S01]  /*1400*/  UIADD3.X UR9, UR5, 0x40000040, URZ, UP0, !UPT ;  /* 0x4000004005097890 */ /* 0x000fe200087fe43f */
[----:B------:R-:W-:Y:S01]  /*1410*/  IMAD R30, R205, 0x4, R28 ;  /* 0x00000004cd1e7824 */ /* 0x000fe200078e021c */
[----:B------:R2:W-:Y:S01]  /*1420*/  STL.64 [R1+0x1d0], R186 ;  /* 0x0001d0ba01007387 */ /* 0x0005e20000100a00 */
[C---:B0-----:R-:W-:Y:S01]  /*1430*/  LEA R184, P3, R18.reuse, R11, 0x1 ;  /* 0x0000000b12b87211 */ /* 0x041fe200078608ff */
[----:B------:R-:W-:Y:S01]  /*1440*/  IMAD R43, R73, 0x11, RZ ;  /* 0x00000011492b7824 */ /* 0x000fe200078e02ff */
[----:B------:R-:W-:Y:S01]  /*1450*/  UIADD3.X UR43, UR8, 0x40000040, URZ, UP1, !UPT ;  /* 0x40000040082b7890 */ /* 0x000fe20008ffe43f */
[----:B------:R-:W-:Y:S01]  /*1460*/  IMAD R8, R205, 0x4, R30 ;  /* 0x00000004cd087824 */ /* 0x000fe200078e021e */
[----:B------:R-:W-:Y:S01]  /*1470*/  LEA.HI.X.SX32 R185, R18, R9, 0x1, P3 ;  /* 0x0000000912b97211 */ /* 0x000fe200018f0eff */
[----:B------:R-:W-:Y:S01]  /*1480*/  IMAD R27, R73, 0x9, RZ ;  /* 0x00000009491b7824 */ /* 0x000fe200078e02ff */
[----:B------:R-:W-:Y:S01]  /*1490*/  LEA.HI.X.SX32 R201, R43, R207, 0x1, P5 ;  /* 0x000000cf2bc97211 */ /* 0x000fe200028f0eff */
[----:B------:R-:W-:Y:S01]  /*14a0*/  IMAD R32, R205, 0x4, R8 ;  /* 0x00000004cd207824 */ /* 0x000fe200078e0208 */
[-C--:B-1----:R-:W-:Y:S01]  /*14b0*/  LEA R188, P1, R12, R11.reuse, 0x1 ;  /* 0x0000000b0cbc7211 */ /* 0x082fe200078208ff */
[----:B------:R0:W-:Y:S01]  /*14c0*/  STL.64 [R1+0x1c8], R184 ;  /* 0x0001c8b801007387 */ /* 0x0001e20000100a00 */
[----:B------:R-:W-:Y:S01]  /*14d0*/  IMAD R79, R73, 0x26, RZ ;  /* 0x00000026494f7824 */ /* 0x000fe200078e02ff */
[----:B--2---:R-:W-:Y:S01]  /*14e0*/  LEA R186, P2, R20, R11, 0x1 ;  /* 0x0000000b14ba7211 */ /* 0x004fe200078408ff */
[----:B------:R-:W-:Y:S01]  /*14f0*/  IMAD R34, R205, 0x4, R32 ;  /* 0x00000004cd227824 */ /* 0x000fe200078e0220 */
[-C--:B------:R-:W-:Y:S01]  /*1500*/  LEA.HI.X.SX32 R189, R12, R9.reuse, 0x1, P1 ;  /* 0x000000090cbd7211 */ /* 0x080fe200008f0eff */
[----:B------:R-:W-:Y:S01]  /*1510*/  IMAD R49, R73, 0x14, RZ ;  /* 0x0000001449317824 */ /* 0x000fe200078e02ff */
[----:B------:R-:W-:Y:S01]  /*1520*/  LEA.HI.X.SX32 R187, R20, R9, 0x1, P2 ;  /* 0x0000000914bb7211 */ /* 0x000fe200010f0eff */
[----:B------:R-:W-:Y:S01]  /*1530*/  IMAD R10, R205, 0x4, R34 ;  /* 0x00000004cd0a7824 */ /* 0x000fe200078e0222 */
[----:B------:R-:W-:Y:S01]  /*1540*/  UMOV UR7, URZ ;  /* 0x0000003f00077c82 */ /* 0x000fe20008000000 */
[----:B------:R-:W-:Y:S01]  /*1550*/  STL.64 [R1+0x1c0], R188 ;  /* 0x0001c0bc01007387 */ /* 0x000fe20000100a00 */
[----:B------:R-:W-:Y:S01]  /*1560*/  IMAD R29, R73, 0xa, RZ ;  /* 0x0000000a491d7824 */ /* 0x000fe200078e02ff */
[----:B------:R-:W-:Y:S01]  /*1570*/  UMOV UR8, UR13 ;  /* 0x0000000d00087c82 */ /* 0x000fe20008000000 */
[C---:B0-----:R-:W-:Y:S01]  /*1580*/  LEA R184, P3, R22.reuse, R11, 0x1 ;  /* 0x0000000b16b87211 */ /* 0x041fe200078608ff */
[----:B------:R0:W-:Y:S01]  /*1590*/  STL.64 [R1+0x1b8], R186 ;  /* 0x0001b8ba01007387 */ /* 0x0001e20000100a00 */
[----:B------:R-:W-:Y:S01]  /*15a0*/  IMAD R14, R205, 0x4, R10 ;  /* 0x00000004cd0e7824 */ /* 0x000fe200078e020a */
[----:B------:R-:W-:Y:S01]  /*15b0*/  UIADD3.64 UR10, UR6, -UR10, URZ ;  /* 0x8000000a060a7297 */ /* 0x000fe2000fffe03f */
[----:B------:R-:W-:Y:S01]  /*15c0*/  LEA.HI.X.SX32 R185, R22, R9, 0x1, P3 ;  /* 0x0000000916b97211 */ /* 0x000fe200018f0eff */
[----:B------:R-:W-:Y:S01]  /*15d0*/  IMAD R81, R73, 0x28, RZ ;  /* 0x0000002849517824 */ /* 0x000fe200078e02ff */
[C---:B------:R-:W-:Y:S01]  /*15e0*/  LEA R20, P3, R28.reuse, R11, 0x1 ;  /* 0x0000000b1c147211 */ /* 0x040fe200078608ff */
[C---:B------:R-:W-:Y:S01]  /*15f0*/  IMAD R16, R205.reuse, 0x4, R14 ;  /* 0x00000004cd107824 */ /* 0x040fe200078e020e */
[----:B------:R-:W-:Y:S01]  /*1600*/  UIADD3.64 UR44, UR8, 0x80, URZ ;  /* 0x00000080082c7897 */ /* 0x000fe2000fffe03f */
[----:B------:R1:W-:Y:S01]  /*1610*/  STL.64 [R1+0x1b0], R184 ;  /* 0x0001b0b801007387 */ /* 0x0003e20000100a00 */
[----:B------:R-:W-:Y:S01]  /*1620*/  LEA.HI.X.SX32 R21, R28, R9, 0x1, P3 ;  /* 0x000000091c157211 */ /* 0x000fe200018f0eff */
[----:B------:R-:W-:Y:S01]  /*1630*/  IMAD R12, R205, 0x4, R16 ;  /* 0x00000004cd0c7824 */ /* 0x000fe200078e0210 */
[----:B------:R-:W-:Y:S01]  /*1640*/  UIADD3.64 UR48, UR8, 0x100, URZ ;  /* 0x0000010008307897 */ /* 0x000fe2000fffe03f */
[C---:B0-----:R-:W-:Y:S01]  /*1650*/  LEA R186, P1, R24.reuse, R11, 0x1 ;  /* 0x0000000b18ba7211 */ /* 0x041fe200078208ff */
[----:B------:R-:W-:Y:S01]  /*1660*/  IMAD R47, R73, 0x13, RZ ;  /* 0x00000013492f7824 */ /* 0x000fe200078e02ff */
[----:B------:R0:W-:Y:S01]  /*1670*/  STL.64 [R1+0x198], R20 ;  /* 0x0001981401007387 */ /* 0x0001e20000100a00 */
[----:B------:R-:W-:Y:S01]  /*1680*/  IMAD R18, R205, 0x4, R12 ;  /* 0x00000004cd127824 */ /* 0x000fe200078e020c */
[----:B------:R-:W-:Y:S01]  /*1690*/  LEA.HI.X.SX32 R187, R24, R9, 0x1, P1 ;  /* 0x0000000918bb7211 */ /* 0x000fe200008f0eff */
[C---:B------:R-:W-:Y:S01]  /*16a0*/  IMAD R83, R73.reuse, 0x2a, RZ ;  /* 0x0000002a49537824 */ /* 0x040fe200078e02ff */
[-C--:B------:R-:W-:Y:S01]  /*16b0*/  LEA R188, P1, R30, R11.reuse, 0x1 ;  /* 0x0000000b1ebc7211 */ /* 0x080fe200078208ff */
[C---:B------:R-:W-:Y:S01]  /*16c0*/  IMAD R19, R73.reuse, 0x5, RZ ;  /* 0x0000000549137824 */ /* 0x040fe200078e02ff */
[----:B-1----:R-:W-:Y:S01]  /*16d0*/  LEA R184, P2, R26, R11, 0x1 ;  /* 0x0000000b1ab87211 */ /* 0x002fe200078408ff */
[----:B------:R1:W-:Y:S01]  /*16e0*/  STL.64 [R1+0x1a8], R186 ;  /* 0x0001a8ba01007387 */ /* 0x0003e20000100a00 */
[-C--:B------:R-:W-:Y:S01]  /*16f0*/  LEA.HI.X.SX32 R189, R30, R9.reuse, 0x1, P1 ;  /* 0x000000091ebd7211 */ /* 0x080fe200008f0eff */
[C---:B------:R-:W-:Y:S01]  /*1700*/  IMAD R53, R73.reuse, 0x16, RZ ;  /* 0x0000001649357824 */ /* 0x040fe200078e02ff */
[----:B------:R-:W-:Y:S01]  /*1710*/  LEA.HI.X.SX32 R185, R26, R9, 0x1, P2 ;  /* 0x000000091ab97211 */ /* 0x000fe200010f0eff */
[----:B------:R-:W-:Y:S01]  /*1720*/  IMAD R87, R73, 0x2e, RZ ;  /* 0x0000002e49577824 */ /* 0x000fe200078e02ff */
[----:B------:R-:W-:Y:S01]  /*1730*/  UIADD3.64 UR38, UR42, 0x2, URZ ;  /* 0x000000022a267897 */ /* 0x000fe2000fffe03f */
[----:B0-----:R-:W-:Y:S01]  /*1740*/  IMAD R20, R205, 0x4, R18 ;  /* 0x00000004cd147824 */ /* 0x001fe200078e0212 */
[----:B------:R-:W-:Y:S01]  /*1750*/  UIADD3.64 UR34, UR42, 0x4, URZ ;  /* 0x000000042a227897 */ /* 0x000fe2000fffe03f */
[----:B------:R0:W-:Y:S01]  /*1760*/  STL.64 [R1+0x1a0], R184 ;  /* 0x0001a0b801007387 */ /* 0x0001e20000100a00 */
[----:B------:R-:W-:Y:S01]  /*1770*/  IMAD R51, R73, 0x15, RZ ;  /* 0x0000001549337824 */ /* 0x000fe200078e02ff */
[----:B------:R-:W-:Y:S01]  /*1780*/  UIADD3.64 UR30, UR42, 0xfe, URZ ;  /* 0x000000fe2a1e7897 */ /* 0x000fe2000fffe03f */
[----:B------:R-:W-:Y:S01]  /*1790*/  IMAD R22, R205, 0x4, R20 ;  /* 0x00000004cd167824 */ /* 0x000fe200078e0214 */
[C---:B-1----:R-:W-:Y:S01]  /*17a0*/  LEA R186, P2, R8.reuse, R11, 0x1 ;  /* 0x0000000b08ba7211 */ /* 0x042fe200078408ff */
[----:B------:R1:W-:Y:S01]  /*17b0*/  STL.64 [R1+0x190], R188 ;  /* 0x000190bc01007387 */ /* 0x0003e20000100a00 */
[----:B------:R-:W-:Y:S01]  /*17c0*/  IMAD R31, R73, 0xb, RZ ;  /* 0x0000000b491f7824 */ /* 0x000fe200078e02ff */
[----:B------:R-:W-:Y:S01]  /*17d0*/  UIADD3.64 UR26, UR42, 0x100, URZ ;  /* 0x000001002a1a7897 */ /* 0x000fe2000fffe03f */
[----:B------:R-:W-:Y:S01]  /*17e0*/  LEA.HI.X.SX32 R187, R8, R9, 0x1, P2 ;  /* 0x0000000908bb7211 */ /* 0x000fe200010f0eff */
[----:B------:R-:W-:Y:S01]  /*17f0*/  IMAD R8, R205, 0x4, R22 ;  /* 0x00000004cd087824 */ /* 0x000fe200078e0216 */
[----:B------:R-:W-:Y:S01]  /*1800*/  UIADD3.64 UR22, UR42, 0x102, URZ ;  /* 0x000001022a167897 */ /* 0x000fe2000fffe03f */
[----:B------:R-:W-:Y:S01]  /*1810*/  IMAD R85, R73, 0x2c, RZ ;  /* 0x0000002c49557824 */ /* 0x000fe200078e02ff */
[C---:B0-----:R-:W-:Y:S01]  /*1820*/  LEA R184, P3, R32.reuse, R11, 0x1 ;  /* 0x0000000b20b87211 */ /* 0x041fe200078608ff */
[----:B------:R0:W-:Y:S01]  /*1830*/  STL.64 [R1+0x188], R186 ;  /* 0x000188ba01007387 */ /* 0x0001e20000100a00 */
[----:B------:R-:W-:Y:S01]  /*1840*/  IMAD R24, R205, 0x4, R8 ;  /* 0x00000004cd187824 */ /* 0x000fe200078e0208 */
[----:B------:R-:W-:Y:S01]  /*1850*/  UIADD3.64 UR18, UR42, 0x104, URZ ;  /* 0x000001042a127897 */ /* 0x000fe2000fffe03f */
[----:B------:R-:W-:Y:S01]  /*1860*/  LEA.HI.X.SX32 R185, R32, R9, 0x1, P3 ;  /* 0x0000000920b97211 */ /* 0x000fe200018f0eff */
[C---:B------:R-:W-:Y:S01]  /*1870*/  IMAD R55, R73.reuse, 0x17, RZ ;  /* 0x0000001749377824 */ /* 0x040fe200078e02ff */
[C---:B-1----:R-:W-:Y:S01]  /*1880*/  LEA R188, P1, R34.reuse, R11, 0x1 ;  /* 0x0000000b22bc7211 */ /* 0x042fe200078208ff */
[----:B------:R-:W-:Y:S01]  /*1890*/  IMAD R33, R73, 0xc, RZ ;  /* 0x0000000c49217824 */ /* 0x000fe200078e02ff */
[----:B------:R-:W-:Y:S01]  /*18a0*/  IADD3 R202, P6, R85, R206, RZ ;  /* 0x000000ce55ca7210 */ /* 0x000fe20007fde0ff */
[----:B------:R1:W-:Y:S01]  /*18b0*/  STL.64 [R1+0x180], R184 ;  /* 0x000180b801007387 */ /* 0x0003e20000100a00 */
[----:B------:R-:W-:Y:S01]  /*18c0*/  LEA.HI.X.SX32 R189, R34, R9, 0x1, P1 ;  /* 0x0000000922bd7211 */ /* 0x000fe200008f0eff */
[----:B------:R-:W-:Y:S01]  /*18d0*/  IMAD R57, R73, 0x18, RZ ;  /* 0x0000001849397824 */ /* 0x000fe200078e02ff */
[----:B------:R-:W-:Y:S01]  /*18e0*/  LEA.HI.X.SX32 R203, R53, R207, 0x1, P6 ;  /* 0x000000cf35cb7211 */ /* 0x000fe200030f0eff */
[C---:B------:R-:W-:Y:S01]  /*18f0*/  IMAD R89, R73.reuse, 0x30, RZ ;  /* 0x0000003049597824 */ /* 0x040fe200078e02ff */
[C---:B0-----:R-:W-:Y:S01]  /*1900*/  LEA R186, P2, R10.reuse, R11, 0x1 ;  /* 0x0000000b0aba7211 */ /* 0x041fe200078408ff */
[----:B------:R0:W-:Y:S01]  /*1910*/  STL.64 [R1+0x178], R188 ;  /* 0x000178bc01007387 */ /* 0x0001e20000100a00 */
[----:B------:R-:W-:Y:S01]  /*1920*/  IMAD R91, R73, 0x32, RZ ;  /* 0x00000032495b7824 */ /* 0x000fe200078e02ff */
[----:B------:R-:W-:Y:S01]  /*1930*/  ULDC UR24, c[0x0][0x238] ;  /* 0x00008e0000187ab9 */ /* 0x000fe20000000800 */
[----:B------:R-:W-:Y:S01]  /*1940*/  LEA.HI.X.SX32 R187, R10, R9, 0x1, P2 ;  /* 0x000000090abb7211 */ /* 0x000fe200010f0eff */
[----:B------:R-:W-:Y:S01]  /*1950*/  IMAD R10, R205, 0x4, R24 ;  /* 0x00000004cd0a7824 */ /* 0x000fe200078e0218 */
[----:B------:R-:W-:Y:S01]  /*1960*/  UMOV UR14, UR6 ;  /* 0x00000006000e7c82 */ /* 0x000fe20008000000 */
[C---:B-1----:R-:W-:Y:S01]  /*1970*/  LEA R184, P3, R14.reuse, R11, 0x1 ;  /* 0x0000000b0eb87211 */ /* 0x042fe200078608ff */
[C---:B------:R-:W-:Y:S01]  /*1980*/  IMAD R59, R73.reuse, 0x19, RZ ;  /* 0x00000019493b7824 */ /* 0x040fe200078e02ff */
[----:B------:R1:W-:Y:S01]  /*1990*/  STL.64 [R1+0x170], R186 ;  /* 0x000170ba01007387 */ /* 0x0003e20000100a00 */
[----:B------:R-:W-:Y:S01]  /*19a0*/  IMAD R61, R73, 0x1a, RZ ;  /* 0x0000001a493d7824 */ /* 0x000fe200078e02ff */
[----:B------:R-:W-:Y:S01]  /*19b0*/  LEA.HI.X.SX32 R185, R14, R9, 0x1, P3 ;  /* 0x000000090eb97211 */ /* 0x000fe200018f0eff */
[----:B------:R-:W-:Y:S01]  /*19c0*/  IMAD R14, R205, 0x4, R10 ;  /* 0x00000004cd0e7824 */ /* 0x000fe200078e020a */
[C---:B0-----:R-:W-:Y:S01]  /*19d0*/  LEA R188, P1, R16.reuse, R11, 0x1 ;  /* 0x0000000b10bc7211 */ /* 0x041fe200078208ff */
[C---:B------:R-:W-:Y:S01]  /*19e0*/  IMAD R93, R73.reuse, 0x34, RZ ;  /* 0x00000034495d7824 */ /* 0x040fe200078e02ff */
[----:B------:R-:W-:Y:S01]  /*19f0*/  UMOV UR15, 0x80000020 ;  /* 0x80000020000f7882 */ /* 0x000fe20000000000 */
[----:B------:R0:W-:Y:S01]  /*1a00*/  STL.64 [R1+0x168], R184 ;  /* 0x000168b801007387 */ /* 0x0001e20000100a00 */
[----:B------:R-:W-:Y:S01]  /*1a10*/  LEA.HI.X.SX32 R189, R16, R9, 0x1, P1 ;  /* 0x0000000910bd7211 */ /* 0x000fe200008f0eff */
[C---:B------:R-:W-:Y:S01]  /*1a20*/  IMAD R35, R73.reuse, 0xd, RZ ;  /* 0x0000000d49237824 */ /* 0x040fe200078e02ff */
[----:B------:R-:W-:Y:S01]  /*1a30*/  UMOV UR7, 0x40000040 ;  /* 0x4000004000077882 */ /* 0x000fe20000000000 */
[C---:B------:R-:W-:Y:S01]  /*1a40*/  IMAD R95, R73.reuse, 0x36, RZ ;  /* 0x00000036495f7824 */ /* 0x040fe200078e02ff */
[----:B-1----:R-:W-:Y:S01]  /*1a50*/  LEA R186, P2, R12, R11, 0x1 ;  /* 0x0000000b0cba7211 */ /* 0x002fe200078408ff */
[----:B------:R1:W-:Y:S01]  /*1a60*/  STL.64 [R1+0x160], R188 ;  /* 0x000160bc01007387 */ /* 0x0003e20000100a00 */
[----:B------:R-:W-:-:S02]  /*1a70*/  IMAD R37, R73, 0xe, RZ ;  /* 0x0000000e49257824 */ /* 0x000fc400078e02ff */
[----:B------:R-:W-:Y:S01]  /*1a80*/  LEA.HI.X.SX32 R187, R12, R9, 0x1, P2 ;  /* 0x000000090cbb7211 */ /* 0x000fe200010f0eff */
[----:B------:R-:W-:Y:S01]  /*1a90*/  IMAD R12, R205, 0x4, R14 ;  /* 0x00000004cd0c7824 */ /* 0x000fe200078e020e */
[C---:B0-----:R-:W-:Y:S01]  /*1aa0*/  LEA R184, P3, R18.reuse, R11, 0x1 ;  /* 0x0000000b12b87211 */ /* 0x041fe200078608ff */
[----:B------:R-:W-:Y:S02]  /*1ab0*/  IMAD R65, R73, 0x1c, RZ ;  /* 0x0000001c49417824 */ /* 0x000fe400078e02ff */
[----:B------:R0:W-:Y:S01]  /*1ac0*/  STL.64 [R1+0x158], R186 ;  /* 0x000158ba01007387 */ /* 0x0001e20000100a00 */
[----:B------:R-:W-:Y:S01]  /*1ad0*/  IMAD R16, R205, 0x4, R12 ;  /* 0x00000004cd107824 */ /* 0x000fe200078e020c */
[----:B------:R-:W-:Y:S01]  /*1ae0*/  LEA.HI.X.SX32 R185, R18, R9, 0x1, P3 ;  /* 0x0000000912b97211 */ /* 0x000fe200018f0eff */
[C---:B------:R-:W-:Y:S01]  /*1af0*/  IMAD R97, R73.reuse, 0x38, RZ ;  /* 0x0000003849617824 */ /* 0x040fe200078e02ff */
[----:B-1----:R-:W-:Y:S01]  /*1b00*/  LEA R188, P1, R20, R11, 0x1 ;  /* 0x0000000b14bc7211 */ /* 0x002fe200078208ff */
[----:B------:R-:W-:-:S02]  /*1b10*/  IMAD R63, R73, 0x1b, RZ ;  /* 0x0000001b493f7824 */ /* 0x000fc400078e02ff */
[----:B------:R1:W-:Y:S01]  /*1b20*/  STL.64 [R1+0x150], R184 ;  /* 0x000150b801007387 */ /* 0x0003e20000100a00 */
[----:B------:R-:W-:Y:S01]  /*1b30*/  LEA.HI.X.SX32 R189, R20, R9, 0x1, P1 ;  /* 0x0000000914bd7211 */ /* 0x000fe200008f0eff */
[C---:B------:R-:W-:Y:S02]  /*1b40*/  IMAD R99, R73.reuse, 0x3a, RZ ;  /* 0x0000003a49637824 */ /* 0x040fe400078e02ff */
[C---:B------:R-:W-:Y:S01]  /*1b50*/  IMAD R69, R73.reuse, 0x1e, RZ ;  /* 0x0000001e49457824 */ /* 0x040fe200078e02ff */
[C---:B0-----:R-:W-:Y:S01]  /*1b60*/  LEA R186, P2, R22.reuse, R11, 0x1 ;  /* 0x0000000b16ba7211 */ /* 0x041fe200078408ff */
[----:B------:R-:W-:Y:S01]  /*1b70*/  STL.64 [R1+0x148], R188 ;  /* 0x000148bc01007387 */ /* 0x000fe20000100a00 */
[C---:B------:R-:W-:Y:S02]  /*1b80*/  IMAD R67, R73.reuse, 0x1d, RZ ;  /* 0x0000001d49437824 */ /* 0x040fe400078e02ff */
[----:B------:R-:W-:Y:S01]  /*1b90*/  LEA.HI.X.SX32 R187, R22, R9, 0x1, P2 ;  /* 0x0000000916bb7211 */ /* 0x000fe200010f0eff */
[C---:B------:R-:W-:Y:S01]  /*1ba0*/  IMAD R39, R73.reuse, 0xf, RZ ;  /* 0x0000000f49277824 */ /* 0x040fe200078e02ff */
[-C--:B------:R-:W-:Y:S01]  /*1bb0*/  LEA R22, P2, R10, R11.reuse, 0x1 ;  /* 0x0000000b0a167211 */ /* 0x080fe200078408ff */
[C---:B------:R-:W-:Y:S01]  /*1bc0*/  IMAD.SHL.U32 R25, R73.reuse, 0x8, RZ ;  /* 0x0000000849197824 */ /* 0x040fe200078e00ff */
[----:B-1----:R-:W-:Y:S01]  /*1bd0*/  LEA R184, P3, R8, R11, 0x1 ;  /* 0x0000000b08b87211 */ /* 0x002fe200078608ff */
[C---:B------:R-:W-:Y:S01]  /*1be0*/  IMAD.SHL.U32 R41, R73.reuse, 0x10, RZ ;  /* 0x0000001049297824 */ /* 0x040fe200078e00ff */
[-C--:B------:R-:W-:Y:S01]  /*1bf0*/  LEA.HI.X.SX32 R23, R10, R9.reuse, 0x1, P2 ;  /* 0x000000090a177211 */ /* 0x080fe200010f0eff */
[----:B------:R-:W-:Y:S01]  /*1c00*/  IMAD R251, R73, 0x3c, RZ ;  /* 0x0000003c49fb7824 */ /* 0x000fe200078e02ff */
[----:B------:R-:W-:Y:S01]  /*1c10*/  LEA.HI.X.SX32 R185, R8, R9, 0x1, P3 ;  /* 0x0000000908b97211 */ /* 0x000fe200018f0eff */
[----:B------:R-:W-:Y:S01]  /*1c20*/  IMAD R8, R205, 0x4, R16 ;  /* 0x00000004cd087824 */ /* 0x000fe200078e0210 */
[----:B------:R-:W-:Y:S01]  /*1c30*/  LEA R20, P3, R14, R11, 0x1 ;  /* 0x0000000b0e147211 */ /* 0x000fe200078608ff */
[----:B------:R-:W-:-:S02]  /*1c40*/  IMAD R249, R73, 0x3e, RZ ;  /* 0x0000003e49f97824 */ /* 0x000fc400078e02ff */
[----:B------:R0:W-:Y:S01]  /*1c50*/  STL.64 [R1+0x138], R184 ;  /* 0x000138b801007387 */ /* 0x0001e20000100a00 */
[----:B------:R-:W-:Y:S01]  /*1c60*/  LEA.HI.X.SX32 R21, R14, R9, 0x1, P3 ;  /* 0x000000090e157211 */ /* 0x000fe200018f0eff */
[----:B------:R-:W-:Y:S02]  /*1c70*/  IMAD R18, R205, 0x4, R8 ;  /* 0x00000004cd127824 */ /* 0x000fe400078e0208 */
[----:B------:R-:W-:Y:S01]  /*1c80*/  STL.64 [R1+0x140], R186 ;  /* 0x000140ba01007387 */ /* 0x000fe20000100a00 */
[----:B------:R-:W-:Y:S02]  /*1c90*/  IMAD R71, R73, 0x1f, RZ ;  /* 0x0000001f49477824 */ /* 0x000fe400078e02ff */
[----:B------:R-:W-:-:S04]  /*1ca0*/  IMAD R10, R205, 0x4, R18 ;  /* 0x00000004cd0a7824 */ /* 0x000fc800078e0212 */
[----:B------:R-:W-:Y:S01]  /*1cb0*/  IMAD R14, R205, 0x4, R10 ;  /* 0x00000004cd0e7824 */ /* 0x000fe200078e020a */
[----:B0-----:R-:W-:-:S04]  /*1cc0*/  LEA R184, P1, R24, R11, 0x1 ;  /* 0x0000000b18b87211 */ /* 0x001fc800078208ff */
[----:B------:R-:W-:-:S05]  /*1cd0*/  LEA.HI.X.SX32 R185, R24, R9, 0x1, P1 ;  /* 0x0000000918b97211 */ /* 0x000fca00008f0eff */
[----:B------:R0:W-:Y:S04]  /*1ce0*/  STL.64 [R1+0x130], R184 ;  /* 0x000130b801007387 */ /* 0x0001e80000100a00 */
[----:B------:R1:W-:Y:S04]  /*1cf0*/  STL.64 [R1+0x128], R22 ;  /* 0x0001281601007387 */ /* 0x0003e80000100a00 */
[----:B------:R2:W-:Y:S01]  /*1d00*/  STL.64 [R1+0x120], R20 ;  /* 0x0001201401007387 */ /* 0x0005e20000100a00 */
[-C--:B0-----:R-:W-:Y:S02]  /*1d10*/  LEA R184, P1, R12, R11.reuse, 0x1 ;  /* 0x0000000b0cb87211 */ /* 0x081fe400078208ff */
[----:B-1----:R-:W-:-:S02]  /*1d20*/  LEA R22, P2, R16, R11, 0x1 ;  /* 0x0000000b10167211 */ /* 0x002fc400078408ff */
[----:B------:R-:W-:Y:S01]  /*1d30*/  LEA.HI.X.SX32 R185, R12, R9, 0x1, P1 ;  /* 0x000000090cb97211 */ /* 0x000fe200008f0eff */
[----:B------:R-:W-:Y:S01]  /*1d40*/  IMAD.MOV.U32 R12, RZ, RZ, RZ ;  /* 0x000000ffff0c7224 */ /* 0x000fe200078e00ff */
[----:B--2---:R-:W-:Y:S02]  /*1d50*/  LEA R20, P3, R8, R11, 0x1 ;  /* 0x0000000b08147211 */ /* 0x004fe400078608ff */
[-C--:B------:R-:W-:Y:S01]  /*1d60*/  LEA.HI.X.SX32 R23, R16, R9.reuse, 0x1, P2 ;  /* 0x0000000910177211 */ /* 0x080fe200010f0eff */
[----:B------:R0:W-:Y:S01]  /*1d70*/  STL.64 [R1+0x118], R184 ;  /* 0x000118b801007387 */ /* 0x0001e20000100a00 */
[----:B------:R-:W-:Y:S01]  /*1d80*/  LEA.HI.X.SX32 R21, R8, R9, 0x1, P3 ;  /* 0x0000000908157211 */ /* 0x000fe200018f0eff */
[----:B------:R-:W-:Y:S02]  /*1d90*/  IMAD R8, R205, 0x4, R14 ;  /* 0x00000004cd087824 */ /* 0x000fe400078e020e */
[----:B------:R1:W-:Y:S03]  /*1da0*/  STL.64 [R1+0x110], R22 ;  /* 0x0001101601007387 */ /* 0x0003e60000100a00 */
[C---:B------:R-:W-:Y:S01]  /*1db0*/  LEA R16, P4, R8.reuse, R11, 0x1 ;  /* 0x0000000b08107211 */ /* 0x040fe200078808ff */
[----:B------:R2:W-:Y:S03]  /*1dc0*/  STL.64 [R1+0x108], R20 ;  /* 0x0001081401007387 */ /* 0x0005e60000100a00 */
[----:B------:R-:W-:-:S02]  /*1dd0*/  LEA.HI.X.SX32 R17, R8, R9, 0x1, P4 ;  /* 0x0000000908117211 */ /* 0x000fc400020f0eff */
[-C--:B0-----:R-:W-:Y:S02]  /*1de0*/  LEA R184, P1, R18, R11.reuse, 0x1 ;  /* 0x0000000b12b87211 */ /* 0x081fe400078208ff */
[-C--:B------:R-:W-:Y:S02]  /*1df0*/  IADD3 R188, P4, R83, R206.reuse, RZ ;  /* 0x000000ce53bc7210 */ /* 0x080fe40007f9e0ff */
[----:B-1----:R-:W-:Y:S02]  /*1e00*/  LEA R22, P2, R10, R11, 0x1 ;  /* 0x0000000b0a167211 */ /* 0x002fe400078408ff */
[----:B------:R-:W-:Y:S02]  /*1e10*/  LEA.HI.X.SX32 R185, R18, R9, 0x1, P1 ;  /* 0x0000000912b97211 */ /* 0x000fe400008f0eff */
[----:B--2---:R-:W-:Y:S01]  /*1e20*/  LEA R20, P3, R14, R11, 0x1 ;  /* 0x0000000b0e147211 */ /* 0x004fe200078608ff */
[C---:B------:R-:W-:Y:S01]  /*1e30*/  IMAD R11, R73.reuse, 0x3, RZ ;  /* 0x00000003490b7824 */ /* 0x040fe200078e02ff */
[-C--:B------:R-:W-:Y:S01]  /*1e40*/  LEA.HI.X.SX32 R23, R10, R9.reuse, 0x1, P2 ;  /* 0x000000090a177211 */ /* 0x080fe200010f0eff */
[----:B------:R0:W-:Y:S01]  /*1e50*/  STL.64 [R1+0x100], R184 ;  /* 0x000100b801007387 */ /* 0x0001e20000100a00 */
[----:B------:R-:W-:Y:S01]  /*1e60*/  LEA.HI.X.SX32 R21, R14, R9, 0x1, P3 ;  /* 0x000000090e157211 */ /* 0x000fe200018f0eff */
[----:B------:R-:W-:Y:S01]  /*1e70*/  IMAD.SHL.U32 R9, R73, 0x2, RZ ;  /* 0x0000000249097824 */ /* 0x000fe200078e00ff */
[-C--:B------:R-:W-:Y:S01]  /*1e80*/  IADD3 R186, P1, R45, R206.reuse, RZ ;  /* 0x000000ce2dba7210 */ /* 0x080fe20007f3e0ff */
[----:B------:R1:W-:Y:S01]  /*1e90*/  STL.64 [R1+0xf8], R22 ;  /* 0x0000f81601007387 */ /* 0x0003e20000100a00 */
[----:B------:R-:W-:-:S02]  /*1ea0*/  IADD3 R196, P3, R77, R206, RZ ;  /* 0x000000ce4dc47210 */ /* 0x000fc40007f7e0ff */
[-C--:B------:R-:W-:Y:S01]  /*1eb0*/  LEA.HI.X.SX32 R187, R27, R207.reuse, 0x1, P1 ;  /* 0x000000cf1bbb7211 */ /* 0x080fe200008f0eff */
[----:B------:R2:W-:Y:S01]  /*1ec0*/  STL.64 [R1+0xf0], R20 ;  /* 0x0000f01401007387 */ /* 0x0005e20000100a00 */
[-C--:B------:R-:W-:Y:S02]  /*1ed0*/  LEA.HI.X.SX32 R197, R45, R207.reuse, 0x1, P3 ;  /* 0x000000cf2dc57211 */ /* 0x080fe400018f0eff */
[----:B------:R-:W-:Y:S01]  /*1ee0*/  SEL R14, RZ, 0x90, !P0 ;  /* 0x00000090ff0e7807 */ /* 0x000fe20004000000 */
[----:B------:R3:W-:Y:S01]  /*1ef0*/  STL.64 [R1+0xe8], R16 ;  /* 0x0000e81001007387 */ /* 0x0007e20000100a00 */
[-C--:B------:R-:W-:Y:S01]  /*1f00*/  IADD3 R198, P0, R79, R206.reuse, RZ ;  /* 0x000000ce4fc67210 */ /* 0x080fe20007f1e0ff */
[----:B0-----:R-:W-:Y:S01]  /*1f10*/  IMAD.MOV.U32 R184, RZ, RZ, 0x3f800000 ;  /* 0x3f800000ffb87424 */ /* 0x001fe200078e00ff */
[----:B------:R-:W-:Y:S01]  /*1f20*/  IADD3 R194, P2, R81, R206, RZ ;  /* 0x000000ce51c27210 */ /* 0x000fe20007f5e0ff */
[----:B------:R0:W-:Y:S01]  /*1f30*/  STL.64 [R1+0x60], R200 ;  /* 0x000060c801007387 */ /* 0x0001e20000100a00 */
[-C--:B------:R-:W-:Y:S01]  /*1f40*/  LEA.HI.X.SX32 R199, R47, R207.reuse, 0x1, P0 ;  /* 0x000000cf2fc77211 */ /* 0x080fe200000f0eff */
[----:B-1----:R-:W-:Y:S01]  /*1f50*/  IMAD R23, R73, 0x7, RZ ;  /* 0x0000000749177824 */ /* 0x002fe200078e02ff */
[-C--:B------:R-:W-:Y:S01]  /*1f60*/  LEA.HI.X.SX32 R195, R49, R207.reuse, 0x1, P2 ;  /* 0x000000cf31c37211 */ /* 0x080fe200010f0eff */
[----:B------:R1:W-:Y:S01]  /*1f70*/  STL.64 [R1+0xa0], R186 ;  /* 0x0000a0ba01007387 */ /* 0x0003e20000100a00 */
[----:B------:R-:W-:Y:S01]  /*1f80*/  LEA.HI.X.SX32 R189, R51, R207, 0x1, P4 ;  /* 0x000000cf33bd7211 */ /* 0x000fe200020f0eff */
[C---:B--2---:R-:W-:Y:S01]  /*1f90*/  IMAD R21, R73.reuse, 0x6, RZ ;  /* 0x0000000649157824 */ /* 0x044fe200078e02ff */
[----:B------:R-:W-:Y:S01]  /*1fa0*/  LOP3.LUT R14, R14, 0x7e, R15, 0x78, !PT ;  /* 0x0000007e0e0e7812 */ /* 0x000fe200078e780f */
[----:B------:R2:W-:Y:S01]  /*1fb0*/  STL.64 [R1+0x58], R196 ;  /* 0x000058c401007387 */ /* 0x0005e20000100a00 */
[----:B------:R-:W-:-:S02]  /*1fc0*/  IMAD.SHL.U32 R15, R73, 0x4, RZ ;  /* 0x00000004490f7824 */ /* 0x000fc400078e00ff */
[----:B---3--:R-:W-:Y:S01]  /*1fd0*/  IMAD.MOV.U32 R16, RZ, RZ, RZ ;  /* 0x000000ffff107224 */ /* 0x008fe200078e00ff */
[-C--:B0-----:R-:W-:Y:S01]  /*1fe0*/  IADD3 R200, P5, R87, R206.reuse, RZ ;  /* 0x000000ce57c87210 */ /* 0x081fe20007fbe0ff */
[----:B------:R0:W-:Y:S01]  /*1ff0*/  STL.64 [R1+0x50], R198 ;  /* 0x000050c601007387 */ /* 0x0001e20000100a00 */
[----:B------:R-:W-:Y:S01]  /*2000*/  IMAD.MOV.U32 R185, RZ, RZ, 0x3f800000 ;  /* 0x3f800000ffb97424 */ /* 0x000fe200078e00ff */
[----:B------:R-:W-:Y:S01]  /*2010*/  LOP3.LUT R252, R14, 0x20, RZ, 0x3c, !PT ;  /* 0x000000200efc7812 */ /* 0x000fe200078e3cff */
[----:B------:R-:W-:Y:S01]  /*2020*/  IMAD.MOV.U32 R17, RZ, RZ, -0x800000 ;  /* 0xff800000ff117424 */ /* 0x000fe200078e00ff */
[-C--:B-1----:R-:W-:Y:S02]  /*2030*/  IADD3 R186, P1, R29, R206.reuse, RZ ;  /* 0x000000ce1dba7210 */ /* 0x082fe40007f3e0ff */
[----:B------:R-:W-:Y:S02]  /*2040*/  LEA.HI.X.SX32 R201, R55, R207, 0x1, P5 ;  /* 0x000000cf37c97211 */ /* 0x000fe400028f0eff */
[----:B--2---:R-:W-:-:S02]  /*2050*/  IADD3 R196, P3, R49, R206, RZ ;  /* 0x000000ce31c47210 */ /* 0x004fc40007f7e0ff */
[-C--:B------:R-:W-:Y:S02]  /*2060*/  LEA.HI.X.SX32 R187, R19, R207.reuse, 0x1, P1 ;  /* 0x000000cf13bb7211 */ /* 0x080fe400008f0eff */
[-C--:B------:R-:W-:Y:S02]  /*2070*/  LEA.HI.X.SX32 R197, R29, R207.reuse, 0x1, P3 ;  /* 0x000000cf1dc57211 */ /* 0x080fe400018f0eff */
[-C--:B------:R-:W-:Y:S01]  /*2080*/  IADD3 R18, P3, R53, R206.reuse, RZ ;  /* 0x000000ce35127210 */ /* 0x080fe20007f7e0ff */
[----:B------:R1:W-:Y:S01]  /*2090*/  STL.64 [R1+0xc0], R186 ;  /* 0x0000c0ba01007387 */ /* 0x0003e20000100a00 */
[----:B0-----:R-:W-:Y:S02]  /*20a0*/  IADD3 R198, P0, R89, R206, RZ ;  /* 0x000000ce59c67210 */ /* 0x001fe40007f1e0ff */
[-C--:B------:R-:W-:Y:S01]  /*20b0*/  LEA.HI.X.SX32 R19, R31, R207.reuse, 0x1, P3 ;  /* 0x000000cf1f137211 */ /* 0x080fe200018f0eff */
[----:B------:R0:W-:Y:S01]  /*20c0*/  STL.64 [R1+0x98], R196 ;  /* 0x000098c401007387 */ /* 0x0001e20000100a00 */
[----:B------:R-:W-:-:S02]  /*20d0*/  LEA.HI.X.SX32 R199, R57, R207, 0x1, P0 ;  /* 0x000000cf39c77211 */ /* 0x000fc400000f0eff */
[-C--:B------:R-:W-:Y:S01]  /*20e0*/  IADD3 R250, P0, R251, R206.reuse, RZ ;  /* 0x000000cefbfa7210 */ /* 0x080fe20007f1e0ff */
[----:B------:R2:W-:Y:S03]  /*20f0*/  STL.64 [R1+0x48], R194 ;  /* 0x000048c201007387 */ /* 0x0005e60000100a00 */
[----:B------:R-:W-:Y:S01]  /*2100*/  LEA.HI.X.SX32 R251, R69, R207, 0x1, P0 ;  /* 0x000000cf45fb7211 */ /* 0x000fe200000f0eff */
[----:B------:R3:W-:Y:S01]  /*2110*/  STL.64 [R1+0x40], R188 ;  /* 0x000040bc01007387 */ /* 0x0007e20000100a00 */
[----:B-1----:R-:W-:-:S03]  /*2120*/  IADD3 R186, P1, R91, R206, RZ ;  /* 0x000000ce5bba7210 */ /* 0x002fc60007f3e0ff */
[----:B------:R1:W-:Y:S01]  /*2130*/  STL.64 [R1+0x90], R18 ;  /* 0x0000901201007387 */ /* 0x0003e20000100a00 */
[-C--:B------:R-:W-:Y:S02]  /*2140*/  LEA.HI.X.SX32 R187, R59, R207.reuse, 0x1, P1 ;  /* 0x000000cf3bbb7211 */ /* 0x080fe400008f0eff */
[-C--:B0-----:R-:W-:Y:S01]  /*2150*/  IADD3 R196, P2, R93, R206.reuse, RZ ;  /* 0x000000ce5dc47210 */ /* 0x081fe20007f5e0ff */
[----:B------:R0:W-:Y:S01]  /*2160*/  STL.64 [R1+0x30], R200 ;  /* 0x000030c801007387 */ /* 0x0001e20000100a00 */
[-C--:B--2---:R-:W-:Y:S02]  /*2170*/  IADD3 R194, P4, R95, R206.reuse, RZ ;  /* 0x000000ce5fc27210 */ /* 0x084fe40007f9e0ff */
[----:B------:R-:W-:Y:S01]  /*2180*/  LEA.HI.X.SX32 R197, R61, R207, 0x1, P2 ;  /* 0x000000cf3dc57211 */ /* 0x000fe200010f0eff */
[----:B------:R-:W-:Y:S01]  /*2190*/  STL.64 [R1+0x38], R202 ;  /* 0x000038ca01007387 */ /* 0x000fe20000100a00 */
[-C--:B---3--:R-:W-:Y:S02]  /*21a0*/  IADD3 R188, P3, R21, R206.reuse, RZ ;  /* 0x000000ce15bc7210 */ /* 0x088fe40007f7e0ff */
[----:B------:R-:W-:-:S02]  /*21b0*/  IADD3 R20, P2, R65, R206, RZ ;  /* 0x000000ce41147210 */ /* 0x000fc40007f5e0ff */
[-C--:B-1----:R-:W-:Y:S02]  /*21c0*/  IADD3 R18, P6, R33, R206.reuse, RZ ;  /* 0x000000ce21127210 */ /* 0x082fe40007fde0ff */
[-C--:B------:R-:W-:Y:S02]  /*21d0*/  LEA.HI.X.SX32 R189, R11, R207.reuse, 0x1, P3 ;  /* 0x000000cf0bbd7211 */ /* 0x080fe400018f0eff */
[-C--:B0-----:R-:W-:Y:S02]  /*21e0*/  IADD3 R200, P5, R57, R206.reuse, RZ ;  /* 0x000000ce39c87210 */ /* 0x081fe40007fbe0ff */
[-C--:B------:R-:W-:Y:S01]  /*21f0*/  LEA.HI.X.SX32 R19, R21, R207.reuse, 0x1, P6 ;  /* 0x000000cf15137211 */ /* 0x080fe200030f0eff */
[----:B------:R0:W-:Y:S01]  /*2200*/  STL.64 [R1+0xd0], R188 ;  /* 0x0000d0bc01007387 */ /* 0x0001e20000100a00 */
[-C--:B------:R-:W-:Y:S02]  /*2210*/  LEA.HI.X.SX32 R201, R33, R207.reuse, 0x1, P5 ;  /* 0x000000cf21c97211 */ /* 0x080fe400028f0eff */
[----:B------:R-:W-:Y:S01]  /*2220*/  IADD3 R10, P5, R61, R206, RZ ;  /* 0x000000ce3d0a7210 */ /* 0x000fe20007fbe0ff */
[----:B------:R1:W-:Y:S01]  /*2230*/  STL.64 [R1+0xb8], R18 ;  /* 0x0000b81201007387 */ /* 0x0003e20000100a00 */
[----:B------:R-:W-:-:S02]  /*2240*/  LEA.HI.X.SX32 R195, R63, R207, 0x1, P4 ;  /* 0x000000cf3fc37211 */ /* 0x000fc400020f0eff */
[-C--:B------:R-:W-:Y:S01]  /*2250*/  LEA.HI.X.SX32 R11, R35, R207.reuse, 0x1, P5 ;  /* 0x000000cf230b7211 */ /* 0x080fe200028f0eff */
[----:B------:R-:W-:Y:S01]  /*2260*/  STL.64 [R1+0x88], R200 ;  /* 0x000088c801007387 */ /* 0x000fe20000100a00 */
[----:B------:R-:W-:Y:S02]  /*2270*/  LEA.HI.X.SX32 R21, R37, R207, 0x1, P2 ;  /* 0x000000cf25157211 */ /* 0x000fe400010f0eff */
[-C--:B------:R-:W-:Y:S01]  /*2280*/  LEA R22, P2, R73, R206.reuse, 0x2 ;  /* 0x000000ce49167211 */ /* 0x080fe200078410ff */
[----:B------:R-:W-:Y:S01]  /*2290*/  STL.64 [R1+0x28], R198 ;  /* 0x000028c601007387 */ /* 0x000fe20000100a00 */
[-C--:B0-----:R-:W-:Y:S02]  /*22a0*/  IADD3 R188, P3, R97, R206.reuse, RZ ;  /* 0x000000ce61bc7210 */ /* 0x081fe40007f7e0ff */
[-C--:B------:R-:W-:Y:S01]  /*22b0*/  IADD3 R248, P1, R249, R206.reuse, RZ ;  /* 0x000000cef9f87210 */ /* 0x080fe20007f3e0ff */
[----:B------:R0:W-:Y:S01]  /*22c0*/  STL.64 [R1+0x20], R186 ;  /* 0x000020ba01007387 */ /* 0x0001e20000100a00 */
[----:B-1----:R-:W-:-:S02]  /*22d0*/  IADD3 R18, P6, R99, R206, RZ ;  /* 0x000000ce63127210 */ /* 0x002fc40007fde0ff */
[-C--:B------:R-:W-:Y:S01]  /*22e0*/  LEA.HI.X.SX32 R189, R65, R207.reuse, 0x1, P3 ;  /* 0x000000cf41bd7211 */ /* 0x080fe200018f0eff */
[----:B------:R1:W-:Y:S01]  /*22f0*/  STL.64 [R1+0x80], R10 ;  /* 0x0000800a01007387 */ /* 0x0003e20000100a00 */
[-C--:B------:R-:W-:Y:S02]  /*2300*/  LEA.HI.X.SX32 R19, R67, R207.reuse, 0x1, P6 ;  /* 0x000000cf43137211 */ /* 0x080fe400030f0eff */
[----:B------:R-:W-:Y:S01]  /*2310*/  LEA.HI.X.SX32 R249, R71, R207, 0x1, P1 ;  /* 0x000000cf47f97211 */ /* 0x000fe200008f0eff */
[----:B------:R-:W-:Y:S01]  /*2320*/  STL.64 [R1+0x18], R196 ;  /* 0x000018c401007387 */ /* 0x000fe20000100a00 */
[----:B0-----:R-:W-:-:S04]  /*2330*/  IADD3 R186, P5, R37, R206, RZ ;  /* 0x000000ce25ba7210 */ /* 0x001fc80007fbe0ff */
[-C--:B------:R-:W-:Y:S02]  /*2340*/  LEA.HI.X.SX32 R187, R23, R207.reuse, 0x1, P5 ;  /* 0x000000cf17bb7211 */ /* 0x080fe400028f0eff */
[----:B-1----:R-:W-:Y:S02]  /*2350*/  IADD3 R10, P4, R69, R206, RZ ;  /* 0x000000ce450a7210 */ /* 0x002fe40007f9e0ff */
[-C--:B------:R-:W-:Y:S01]  /*2360*/  LEA.HI.X.SX32 R23, R9, R207.reuse, 0x1, P2 ;  /* 0x000000cf09177211 */ /* 0x080fe200010f0eff */
[----:B------:R0:W-:Y:S01]  /*2370*/  STL.64 [R1+0xb0], R186 ;  /* 0x0000b0ba01007387 */ /* 0x0001e20000100a00 */
[----:B------:R-:W-:-:S03]  /*2380*/  LEA.HI.X.SX32 R11, R39, R207, 0x1, P4 ;  /* 0x000000cf270b7211 */ /* 0x000fc600020f0eff */
[----:B------:R-:W-:Y:S04]  /*2390*/  STL.64 [R1+0x10], R194 ;  /* 0x000010c201007387 */ /* 0x000fe80000100a00 */
[----:B------:R1:W-:Y:S01]  /*23a0*/  STL.64 [R1+0x78], R20 ;  /* 0x0000781401007387 */ /* 0x0003e20000100a00 */
[----:B0-----:R-:W-:-:S03]  /*23b0*/  IADD3 R186, P5, R9, R206, RZ ;  /* 0x000000ce09ba7210 */ /* 0x001fc60007fbe0ff */
[----:B------:R-:W-:Y:S01]  /*23c0*/  STL.64 [R1+0x8], R188 ;  /* 0x000008bc01007387 */ /* 0x000fe20000100a00 */
[----:B------:R-:W-:-:S03]  /*23d0*/  LEA.HI.X.SX32 R187, R73, R207, 0x1, P5 ;  /* 0x000000cf49bb7211 */ /* 0x000fc600028f0eff */
[----:B------:R0:W-:Y:S01]  /*23e0*/  STL.64 [R1], R18 ;  /* 0x0000001201007387 */ /* 0x0001e20000100a00 */
[----:B-1----:R-:W-:-:S03]  /*23f0*/  LEA R20, P3, R73, R206, 0x3 ;  /* 0x000000ce49147211 */ /* 0x002fc600078618ff */
[----:B------:R1:W-:Y:S01]  /*2400*/  STL.64 [R1+0x70], R10 ;  /* 0x0000700a01007387 */ /* 0x0003e20000100a00 */
[----:B------:R-:W-:-:S03]  /*2410*/  LEA.HI.X.SX32 R21, R15, R207, 0x1, P3 ;  /* 0x000000cf0f157211 */ /* 0x000fc600018f0eff */
[----:B------:R2:W-:Y:S01]  /*2420*/  STL.64 [R1+0xe0], R186 ;  /* 0x0000e0ba01007387 */ /* 0x0005e20000100a00 */
[----:B0-----:R-:W-:-:S03]  /*2430*/  LEA R18, P6, R73, R206, 0x4 ;  /* 0x000000ce49127211 */ /* 0x001fc600078c20ff */
[----:B------:R2:W-:Y:S01]  /*2440*/  STL.64 [R1+0xd8], R22 ;  /* 0x0000d81601007387 */ /* 0x0005e20000100a00 */
[----:B-1----:R-:W-:-:S03]  /*2450*/  LEA R10, P4, R73, R206, 0x5 ;  /* 0x000000ce490a7211 */ /* 0x002fc600078828ff */
[----:B------:R2:W-:Y:S01]  /*2460*/  STL.64 [R1+0xc8], R20 ;  /* 0x0000c81401007387 */ /* 0x0005e20000100a00 */
[-C--:B------:R-:W-:Y:S02]  /*2470*/  LEA.HI.X.SX32 R19, R25, R207.reuse, 0x1, P6 ;  /* 0x000000cf19137211 */ /* 0x080fe400030f0eff */
[----:B------:R-:W-:-:S03]  /*2480*/  LEA.HI.X.SX32 R11, R41, R207, 0x1, P4 ;  /* 0x000000cf290b7211 */ /* 0x000fc600020f0eff */
[----:B------:R2:W-:Y:S04]  /*2490*/  STL.64 [R1+0xa8], R18 ;  /* 0x0000a81201007387 */ /* 0x0005e80000100a00 */
[----:B------:R2:W-:Y:S02]  /*24a0*/  STL.64 [R1+0x68], R10 ;  /* 0x0000680a01007387 */ /* 0x0005e40000100a00 */
.L_x_1:
[----:B--2---:R-:W2:Y:S04]  /*24b0*/  LDL.64 R20, [R1+0x1e0] ;  /* 0x0001e00001147983 */ /* 0x004ea80000100a00 */
[----:B------:R-:W3:Y:S04]  /*24c0*/  LDL.64 R200, [R1+0x1d0] ;  /* 0x0001d00001c87983 */ /* 0x000ee80000100a00 */
[----:B------:R-:W4:Y:S04]  /*24d0*/  LDL.64 R188, [R1+0x1c0] ;  /* 0x0001c00001bc7983 */ /* 0x000f280000100a00 */
[----:B------:R-:W5:Y:S04]  /*24e0*/  LDL.64 R198, [R1+0x1c8] ;  /* 0x0001c80001c67983 */ /* 0x000f680000100a00 */
        /* <DEDUP_REMOVED lines=11> */
[----:B------:R-:W5:Y:S01]  /*25a0*/  LDL.64 R222, [R1+0x148] ;  /* 0x0001480001de7983 */ /* 0x000f620000100a00 */
[----:B------:R-:W0:Y:S01]  /*25b0*/  S2R R11, SR_TID.X ;  /* 0x00000000000b7919 */ /* 0x000e220000002100 */
[----:B------:R-:W-:-:S02]  /*25c0*/  LOP3.LUT R35, R13, 0x8, RZ, 0xfc, !PT ;  /* 0x000000080d237812 */ /* 0x000fc400078efcff */
[----:B------:R-:W-:Y:S01]  /*25d0*/  LOP3.LUT R9, R9, 0xfffffffe, RZ, 0xc0, !PT ;  /* 0xfffffffe09097812 */ /* 0x000fe200078ec0ff */
[----:B------:R-:W5:Y:S01]  /*25e0*/  LDL.64 R228, [R1+0x160] ;  /* 0x0001600001e47983 */ /* 0x000f620000100a00 */
[----:B------:R-:W-:Y:S02]  /*25f0*/  LOP3.LUT R8, R8, 0xfffffdff, RZ, 0xc0, !PT ;  /* 0xfffffdff08087812 */ /* 0x000fe400078ec0ff */
[----:B------:R-:W-:Y:S01]  /*2600*/  LOP3.LUT R194, R194, 0xfffbffff, RZ, 0xc0, !PT ;  /* 0xfffbffffc2c27812 */ /* 0x000fe200078ec0ff */
[----:B------:R-:W5:Y:S01]  /*2610*/  LDL.64 R218, [R1+0x138] ;  /* 0x0001380001da7983 */ /* 0x000f620000100a00 */
[----:B------:R-:W-:Y:S02]  /*2620*/  LOP3.LUT R197, R197, 0xbfffffff, RZ, 0xc0, !PT ;  /* 0xbfffffffc5c57812 */ /* 0x000fe400078ec0ff */
[----:B------:R-:W-:Y:S01]  /*2630*/  LOP3.LUT R10, R10, 0xfffffffd, RZ, 0xc0, !PT ;  /* 0xfffffffd0a0a7812 */ /* 0x000fe200078ec0ff */
[----:B------:R-:W5:Y:S04]  /*2640*/  LDL.64 R236, [R1+0x60] ;  /* 0x0000600001ec7983 */ /* 0x000f680000100a00 */
[----:B------:R-:W5:Y:S04]  /*2650*/  LDL.64 R234, [R1+0x58] ;  /* 0x0000580001ea7983 */ /* 0x000f680000100a00 */
[----:B------:R-:W5:Y:S04]  /*2660*/  LDL.64 R244, [R1+0x38] ;  /* 0x0000380001f47983 */ /* 0x000f680000100a00 */
[----:B------:R-:W5:Y:S04]  /*2670*/  LDL.64 R240, [R1+0x28] ;  /* 0x0000280001f07983 */ /* 0x000f680000100a00 */
[----:B------:R-:W5:Y:S01]  /*2680*/  LDL.64 R238, [R1+0x20] ;  /* 0x0000200001ee7983 */ /* 0x000f620000100a00 */
[----:B0-----:R-:W-:-:S03]  /*2690*/  IMAD.SHL.U32 R11, R11, 0x2, RZ ;  /* 0x000000020b0b7824 */ /* 0x001fc600078e00ff */
[----:B------:R-:W5:Y:S02]  /*26a0*/  LDL.64 R242, [R1+0x30] ;  /* 0x0000300001f27983 */ /* 0x000f640000100a00 */
[----:B------:R-:W-:Y:S01]  /*26b0*/  LOP3.LUT R11, R11, 0x6, RZ, 0xc0, !PT ;  /* 0x000000060b0b7812 */ /* 0x000fe200078ec0ff */
[----:B--2---:R-:W-:-:S05]  /*26c0*/  IMAD.WIDE R46, R16, 0x2, R20 ;  /* 0x00000002102e7825 */ /* 0x004fca00078e0214 */
[----:B------:R3:W2:Y:S02]  /*26d0*/  LDG.E.U16 R38, desc[UR16][R46.64] ;  /* 0x000000102e267981 */ /* 0x0006a4000c1e1500 */
[C---:B---3--:R-:W-:Y:S02]  /*26e0*/  IMAD.WIDE R46, R16.reuse, 0x2, R200 ;  /* 0x00000002102e7825 */ /* 0x048fe400078e02c8 */
[----:B------:R-:W3:Y:S02]  /*26f0*/  LDL.64 R200, [R1+0x180] ;  /* 0x0001800001c87983 */ /* 0x000ee40000100a00 */
[C---:B----4-:R-:W-:Y:S02]  /*2700*/  IMAD.WIDE R56, R16.reuse, 0x2, R188 ;  /* 0x0000000210387825 */ /* 0x050fe400078e02bc */
[----:B------:R-:W4:Y:S02]  /*2710*/  LDL.64 R188, [R1+0x170] ;  /* 0x0001700001bc7983 */ /* 0x000f240000100a00 */
[----:B-----5:R-:W-:-:S02]  /*2720*/  IMAD.WIDE R50, R16, 0x2, R198 ;  /* 0x0000000210327825 */ /* 0x020fc400078e02c6 */
[----:B------:R-:W5:Y:S02]  /*2730*/  LDL.64 R198, [R1+0x178] ;  /* 0x0001780001c67983 */ /* 0x000f640000100a00 */
[C---:B------:R-:W-:Y:S02]  /*2740*/  IMAD.WIDE R36, R16.reuse, 0x2, R18 ;  /* 0x0000000210247825 */ /* 0x040fe400078e0212 */
[----:B------:R-:W2:Y:S02]  /*2750*/  LDG.E.U16 R46, desc[UR16][R46.64] ;  /* 0x000000102e2e7981 */ /* 0x000ea4000c1e1500 */
[C---:B------:R-:W-:Y:S02]  /*2760*/  IMAD.WIDE R48, R16.reuse, 0x2, R186 ;  /* 0x0000000210307825 */ /* 0x040fe400078e02ba */
[----:B------:R0:W2:Y:S04]  /*2770*/  LDG.E.U16 R41, desc[UR16][R36.64] ;  /* 0x0000001024297981 */ /* 0x0000a8000c1e1500 */
[----:B------:R-:W2:Y:S01]  /*2780*/  LDL.64 R186, [R1+0x168] ;  /* 0x0001680001ba7983 */ /* 0x000ea20000100a00 */
[----:B------:R-:W-:-:S03]  /*2790*/  IMAD.WIDE R54, R16, 0x2, R202 ;  /* 0x0000000210367825 */ /* 0x000fc600078e02ca */
[----:B------:R1:W2:Y:S01]  /*27a0*/  LDG.E.U16 R47, desc[UR16][R50.64] ;  /* 0x00000010322f7981 */ /* 0x0002a2000c1e1500 */
[----:B0-----:R-:W-:-:S03]  /*27b0*/  IMAD.WIDE R36, R16, 0x2, R216 ;  /* 0x0000000210247825 */ /* 0x001fc600078e02d8 */
[----:B------:R-:W2:Y:S04]  /*27c0*/  LDL.64 R216, [R1+0x130] ;  /* 0x0001300001d87983 */ /* 0x000ea80000100a00 */
[----:B------:R0:W2:Y:S01]  /*27d0*/  LDG.E.U16 R58, desc[UR16][R36.64] ;  /* 0x00000010243a7981 */ /* 0x0000a2000c1e1500 */
[----:B-1----:R-:W-:-:S03]  /*27e0*/  IMAD.WIDE R50, R16, 0x2, R210 ;  /* 0x0000000210327825 */ /* 0x002fc600078e02d2 */
[----:B------:R-:W2:Y:S04]  /*27f0*/  LDL.64 R210, [R1+0x118] ;  /* 0x0001180001d27983 */ /* 0x000ea80000100a00 */
[----:B------:R-:W2:Y:S01]  /*2800*/  LDL.64 R202, [R1+0x108] ;  /* 0x0001080001ca7983 */ /* 0x000ea20000100a00 */
[----:B0-----:R-:W-:-:S03]  /*2810*/  IMAD.WIDE R36, R16, 0x2, R214 ;  /* 0x0000000210247825 */ /* 0x001fc600078e02d6 */
[----:B------:R-:W2:Y:S04]  /*2820*/  LDL.64 R214, [R1+0x128] ;  /* 0x0001280001d67983 */ /* 0x000ea80000100a00 */
[----:B------:R3:W2:Y:S04]  /*2830*/  LDG.E.U16 R60, desc[UR16][R36.64] ;  /* 0x00000010243c7981 */ /* 0x0006a8000c1e1500 */
[----:B------:R4:W2:Y:S04]  /*2840*/  LDG.E.U16 R62, desc[UR16][R50.64] ;  /* 0x00000010323e7981 */ /* 0x0008a8000c1e1500 */
[----:B------:R-:W2:Y:S01]  /*2850*/  LDG.E.U16 R56, desc[UR16][R56.64] ;  /* 0x0000001038387981 */ /* 0x000ea2000c1e1500 */
[----:B------:R-:W-:-:S02]  /*2860*/  IADD3 R23, P4, R11, UR4, RZ ;  /* 0x000000040b177c10 */ /* 0x000fc4000ff9e0ff */
[----:B------:R-:W-:Y:S01]  /*2870*/  IADD3 R34, P2, R11, UR4, RZ ;  /* 0x000000040b227c10 */ /* 0x000fe2000ff5e0ff */
[C---:B------:R-:W-:Y:S01]  /*2880*/  IMAD.WIDE R52, R16.reuse, 0x2, R208 ;  /* 0x0000000210347825 */ /* 0x040fe200078e02d0 */
[----:B------:R-:W2:Y:S04]  /*2890*/  LDG.E.U16 R64, desc[UR16][R54.64] ;  /* 0x0000001036407981 */ /* 0x000ea8000c1e1500 */
[----:B------:R0:W2:Y:S01]  /*28a0*/  LDG.E.U16 R57, desc[UR16][R48.64] ;  /* 0x0000001030397981 */ /* 0x0000a2000c1e1500 */
[----:B---3--:R-:W-:-:S04]  /*28b0*/  IMAD.WIDE R36, R16, 0x2, R200 ;  /* 0x0000000210247825 */ /* 0x008fc800078e02c8 */
[C---:B----4-:R-:W-:Y:S01]  /*28c0*/  IMAD.WIDE R50, R16.reuse, 0x2, R188 ;  /* 0x0000000210327825 */ /* 0x050fe200078e02bc */
[----:B------:R-:W3:Y:S04]  /*28d0*/  LDL.64 R200, [R1+0x100] ;  /* 0x0001000001c87983 */ /* 0x000ee80000100a00 */
[----:B------:R-:W4:Y:S01]  /*28e0*/  LDL.64 R188, [R1+0xf0] ;  /* 0x0000f00001bc7983 */ /* 0x000f220000100a00 */
[----:B0-----:R-:W-:-:S03]  /*28f0*/  IMAD.WIDE R48, R16, 0x2, R212 ;  /* 0x0000000210307825 */ /* 0x001fc600078e02d4 */
[----:B------:R-:W4:Y:S04]  /*2900*/  LDL.64 R212, [R1+0x120] ;  /* 0x0001200001d47983 */ /* 0x000f280000100a00 */
[----:B------:R5:W4:Y:S01]  /*2910*/  LDG.E.U16 R61, desc[UR16][R48.64] ;  /* 0x00000010303d7981 */ /* 0x000b22000c1e1500 */
[C---:B------:R-:W-:Y:S01]  /*2920*/  IADD3 RZ, P0, R23.reuse, 0x8, RZ ;  /* 0x0000000817ff7810 */ /* 0x040fe20007f1e0ff */
[----:B------:R-:W-:Y:S01]  /*2930*/  IMAD.X R193, RZ, RZ, UR5, P4 ;  /* 0x00000005ffc17e24 */ /* 0x000fe2000a0e06ff */
[C---:B------:R-:W-:Y:S02]  /*2940*/  IADD3 RZ, P3, R23.reuse, 0x40, RZ ;  /* 0x0000004017ff7810 */ /* 0x040fe40007f7e0ff */
[C---:B------:R-:W-:Y:S01]  /*2950*/  IADD3 RZ, P1, R23.reuse, 0x48, RZ ;  /* 0x0000004817ff7810 */ /* 0x040fe20007f3e0ff */
[----:B------:R-:W-:Y:S01]  /*2960*/  IMAD.X R59, RZ, RZ, UR5, P2 ;  /* 0x00000005ff3b7e24 */ /* 0x000fe200090e06ff */
[----:B------:R-:W-:Y:S01]  /*2970*/  IADD3 RZ, P6, R23, 0x9, RZ ;  /* 0x0000000917ff7810 */ /* 0x000fe20007fde0ff */
[----:B------:R2:W4:Y:S01]  /*2980*/  LDG.E.U16 R63, desc[UR16][R52.64] ;  /* 0x00000010343f7981 */ /* 0x000522000c1e1500 */
[----:B-----5:R-:W-:-:S03]  /*2990*/  IMAD.WIDE R48, R16, 0x2, R198 ;  /* 0x0000000210307825 */ /* 0x020fc600078e02c6 */
[----:B------:R-:W5:Y:S01]  /*29a0*/  LDL.64 R198, [R1+0xf8] ;  /* 0x0000f80001c67983 */ /* 0x000f620000100a00 */
[--C-:B------:R-:W-:Y:S01]  /*29b0*/  IMAD.X R30, RZ, RZ, R193.reuse, P0 ;  /* 0x000000ffff1e7224 */ /* 0x100fe200000e06c1 */
[C---:B------:R-:W-:Y:S01]  /*29c0*/  IADD3 RZ, P0, R23.reuse, 0x21, RZ ;  /* 0x0000002117ff7810 */ /* 0x040fe20007f1e0ff */
[--C-:B------:R-:W-:Y:S01]  /*29d0*/  IMAD.X R28, RZ, RZ, R193.reuse, P3 ;  /* 0x000000ffff1c7224 */ /* 0x100fe200018e06c1 */
[C---:B------:R-:W-:Y:S01]  /*29e0*/  IADD3 RZ, P5, R23.reuse, 0x10, RZ ;  /* 0x0000001017ff7810 */ /* 0x040fe20007fbe0ff */
[--C-:B------:R-:W-:Y:S01]  /*29f0*/  IMAD.X R25, RZ, RZ, R193.reuse, P1 ;  /* 0x000000ffff197224 */ /* 0x100fe200008e06c1 */
[C---:B------:R-:W-:Y:S01]  /*2a00*/  IADD3 RZ, P4, R23.reuse, 0x11, RZ ;  /* 0x0000001117ff7810 */ /* 0x040fe20007f9e0ff */
[----:B------:R0:W5:Y:S01]  /*2a10*/  LDG.E.U16 R65, desc[UR16][R36.64] ;  /* 0x0000001024417981 */ /* 0x000162000c1e1500 */
[C---:B------:R-:W-:Y:S02]  /*2a20*/  IADD3 RZ, P3, R23.reuse, 0x18, RZ ;  /* 0x0000001817ff7810 */ /* 0x040fe40007f7e0ff */
[C---:B------:R-:W-:Y:S01]  /*2a30*/  IADD3 RZ, P2, R23.reuse, 0x19, RZ ;  /* 0x0000001917ff7810 */ /* 0x040fe20007f5e0ff */
[--C-:B------:R-:W-:Y:S01]  /*2a40*/  IMAD.X R21, RZ, RZ, R193.reuse, P6 ;  /* 0x000000ffff157224 */ /* 0x100fe200030e06c1 */
        /* <DEDUP_REMOVED lines=11> */
[----:B------:R-:W-:Y:S01]  /*2b00*/  IMAD.X R27, RZ, RZ, R193, P1 ;  /* 0x000000ffff1b7224 */ /* 0x000fe200008e06c1 */
[C---:B------:R-:W-:Y:S01]  /*2b10*/  IADD3 RZ, P2, R23.reuse, 0x38, RZ ;  /* 0x0000003817ff7810 */ /* 0x040fe20007f5e0ff */
[----:B--2---:R-:W-:Y:S01]  /*2b20*/  IMAD.WIDE R52, R16, 0x2, R186 ;  /* 0x0000000210347825 */ /* 0x004fe200078e02ba */
[C---:B------:R-:W-:Y:S01]  /*2b30*/  IADD3 RZ, P1, R23.reuse, 0x41, RZ ;  /* 0x0000004117ff7810 */ /* 0x040fe20007f3e0ff */
[----:B------:R1:W2:Y:S02]  /*2b40*/  LDG.E.U16 R66, desc[UR16][R48.64] ;  /* 0x0000001030427981 */ /* 0x0002a4000c1e1500 */
        /* <DEDUP_REMOVED lines=15> */
[----:B------:R-:W-:Y:S01]  /*2c40*/  ISETP.GT.U32.AND P0, PT, R34, R13, PT ;  /* 0x0000000d2200720c */ /* 0x000fe20003f04070 */
[C---:B0-----:R-:W-:Y:S01]  /*2c50*/  IMAD.WIDE R36, R16.reuse, 0x2, R226 ;  /* 0x0000000210247825 */ /* 0x041fe200078e02e2 */
[----:B------:R0:W2:Y:S03]  /*2c60*/  LDG.E.U16 R68, desc[UR16][R52.64] ;  /* 0x0000001034447981 */ /* 0x0000a6000c1e1500 */
        /* <DEDUP_REMOVED lines=11> */
[----:B------:R-:W-:Y:S01]  /*2d20*/  IADD3 RZ, P1, R23, 0x79, RZ ;  /* 0x0000007917ff7810 */ /* 0x000fe20007f3e0ff */
[----:B-1----:R-:W-:Y:S01]  /*2d30*/  IMAD.WIDE R48, R16, 0x2, R224 ;  /* 0x0000000210307825 */ /* 0x002fe200078e02e0 */
[----:B------:R-:W1:Y:S01]  /*2d40*/  S2R R23, SR_TID.X ;  /* 0x0000000000177919 */ /* 0x000e620000002100 */
[----:B------:R-:W-:-:S02]  /*2d50*/  ISETP.GT.U32.AND.EX P0, PT, R59, RZ, PT, P0 ;  /* 0x000000ff3b00720c */ /* 0x000fc40003f04100 */
[C---:B0-----:R-:W-:Y:S01]  /*2d60*/  IMAD.WIDE R52, R16.reuse, 0x2, R220 ;  /* 0x0000000210347825 */ /* 0x041fe200078e02dc */
[----:B------:R0:W2:Y:S04]  /*2d70*/  LDG.E.U16 R70, desc[UR16][R36.64] ;  /* 0x0000001024467981 */ /* 0x0000a8000c1e1500 */
[----:B------:R0:W2:Y:S04]  /*2d80*/  LDG.E.U16 R71, desc[UR16][R48.64] ;  /* 0x0000001030477981 */ /* 0x0000a8000c1e1500 */
[----:B------:R0:W2:Y:S02]  /*2d90*/  LDG.E.U16 R73, desc[UR16][R52.64] ;  /* 0x0000001034497981 */ /* 0x0000a4000c1e1500 */
[C---:B0-----:R-:W-:Y:S01]  /*2da0*/  IMAD.WIDE R36, R16.reuse, 0x2, R216 ;  /* 0x0000000210247825 */ /* 0x041fe200078e02d8 */
[----:B------:R-:W-:Y:S01]  /*2db0*/  @P0 LOP3.LUT R9, R9, 0x1, RZ, 0xfc, !PT ;  /* 0x0000000109090812 */ /* 0x000fe200078efcff */
[----:B------:R-:W2:Y:S02]  /*2dc0*/  LDG.E.U16 R67, desc[UR16][R50.64] ;  /* 0x0000001032437981 */ /* 0x000ea4000c1e1500 */
[----:B------:R-:W-:-:S02]  /*2dd0*/  IMAD.WIDE R48, R16, 0x2, R214 ;  /* 0x0000000210307825 */ /* 0x000fc400078e02d6 */
[----:B------:R0:W2:Y:S02]  /*2de0*/  LDG.E.U16 R75, desc[UR16][R36.64] ;  /* 0x00000010244b7981 */ /* 0x0000a4000c1e1500 */
[----:B------:R-:W-:Y:S02]  /*2df0*/  IMAD.WIDE R52, R16, 0x2, R210 ;  /* 0x0000000210347825 */ /* 0x000fe400078e02d2 */
[----:B------:R-:W2:Y:S02]  /*2e00*/  LDG.E.U16 R76, desc[UR16][R48.64] ;  /* 0x00000010304c7981 */ /* 0x000ea4000c1e1500 */
[----:B------:R-:W-:Y:S01]  /*2e10*/  IMAD.X R211, RZ, RZ, R193, P5 ;  /* 0x000000ffffd37224 */ /* 0x000fe200028e06c1 */
[----:B------:R-:W-:Y:S01]  /*2e20*/  ISETP.GT.U32.AND P5, PT, R34, R35, PT ;  /* 0x000000232200720c */ /* 0x000fe20003fa4070 */
[----:B------:R-:W2:Y:S01]  /*2e30*/  LDG.E.U16 R78, desc[UR16][R52.64] ;  /* 0x00000010344e7981 */ /* 0x000ea2000c1e1500 */
[----:B0-----:R-:W-:Y:S02]  /*2e40*/  IMAD.WIDE R36, R16, 0x2, R202 ;  /* 0x0000000210247825 */ /* 0x001fe400078e02ca */
[----:B------:R-:W-:Y:S01]  /*2e50*/  ISETP.GT.U32.AND.EX P0, PT, R59, RZ, PT, P5 ;  /* 0x000000ff3b00720c */ /* 0x000fe20003f04150 */
[----:B------:R-:W2:Y:S04]  /*2e60*/  LDL.64 R208, [R1+0x110] ;  /* 0x0001100001d07983 */ /* 0x000ea80000100a00 */
[----:B------:R0:W2:Y:S01]  /*2e70*/  LDG.E.U16 R80, desc[UR16][R36.64] ;  /* 0x0000001024507981 */ /* 0x0000a2000c1e1500 */
[----:B------:R-:W-:-:S02]  /*2e80*/  IMAD.X R195, RZ, RZ, R193, P2 ;  /* 0x000000ffffc37224 */ /* 0x000fc400010e06c1 */
[----:B-1----:R-:W-:Y:S01]  /*2e90*/  IMAD.SHL.U32 R225, R23, 0x2, RZ ;  /* 0x0000000217e17824 */ /* 0x002fe200078e00ff */
[----:B------:R-:W-:Y:S01]  /*2ea0*/  LOP3.LUT R9, R9, 0xfffffffd, RZ, 0xc0, !PT ;  /* 0xfffffffd09097812 */ /* 0x000fe200078ec0ff */
[----:B------:R-:W-:Y:S01]  /*2eb0*/  IMAD.WIDE R50, R16, 0x2, R222 ;  /* 0x0000000210327825 */ /* 0x000fe200078e02de */
[----:B------:R-:W2:Y:S01]  /*2ec0*/  LDL.64 R186, [R1+0xe8] ;  /* 0x0000e80001ba7983 */ /* 0x000ea20000100a00 */
[----:B0-----:R-:W-:-:S03]  /*2ed0*/  LOP3.LUT R37, R13, 0x40, RZ, 0xfc, !PT ;  /* 0x000000400d257812 */ /* 0x001fc600078efcff */
[----:B------:R-:W2:Y:S01]  /*2ee0*/  LDG.E.U16 R72, desc[UR16][R50.64] ;  /* 0x0000001032487981 */ /* 0x000ea2000c1e1500 */
[----:B------:R-:W-:Y:S02]  /*2ef0*/  @P0 LOP3.LUT R8, R8, 0x200, RZ, 0xfc, !PT ;  /* 0x0000020008080812 */ /* 0x000fe400078efcff */
[----:B------:R-:W-:Y:S01]  /*2f00*/  ISETP.GE.U32.AND P2, PT, R34, R37, PT ;  /* 0x000000252200720c */ /* 0x000fe20003f46070 */
[----:B------:R-:W-:Y:S01]  /*2f10*/  IMAD.WIDE R54, R16, 0x2, R228 ;  /* 0x0000000210367825 */ /* 0x000fe200078e02e4 */
[----:B------:R-:W-:Y:S01]  /*2f20*/  LOP3.LUT R36, R13, 0x48, RZ, 0xfc, !PT ;  /* 0x000000480d247812 */ /* 0x000fe200078efcff */
[----:B------:R-:W2:Y:S01]  /*2f30*/  LDL.64 R216, [R1+0xd8] ;  /* 0x0000d80001d87983 */ /* 0x000ea20000100a00 */
[----:B------:R-:W-:Y:S02]  /*2f40*/  ISETP.GE.U32.AND.EX P0, PT, R59, RZ, PT, P2 ;  /* 0x000000ff3b00720c */ /* 0x000fe40003f06120 */
[----:B------:R-:W-:Y:S01]  /*2f50*/  LOP3.LUT R8, R8, 0xffdfffff, RZ, 0xc0, !PT ;  /* 0xffdfffff08087812 */ /* 0x000fe200078ec0ff */
[----:B------:R-:W2:Y:S01]  /*2f60*/  LDG.E.U16 R69, desc[UR16][R54.64] ;  /* 0x0000001036457981 */ /* 0x000ea2000c1e1500 */
[----:B------:R-:W-:-:S03]  /*2f70*/  LOP3.LUT R225, R225, 0x7e, RZ, 0xc0, !PT ;  /* 0x0000007ee1e17812 */ /* 0x000fc600078ec0ff */
[----:B------:R-:W2:Y:S04]  /*2f80*/  LDL.64 R202, [R1+0xb0] ;  /* 0x0000b00001ca7983 */ /* 0x000ea80000100a00 */
[----:B------:R-:W2:Y:S04]  /*2f90*/  LDL.64 R214, [R1+0xa0] ;  /* 0x0000a00001d67983 */ /* 0x000ea80000100a00 */
[----:B------:R-:W2:Y:S04]  /*2fa0*/  LDL.64 R222, [R1+0xc8] ;  /* 0x0000c80001de7983 */ /* 0x000ea80000100a00 */
[----:B------:R-:W2:Y:S01]  /*2fb0*/  LDL.64 R220, [R1+0xc0] ;  /* 0x0000c00001dc7983 */ /* 0x000ea20000100a00 */
[----:B---3--:R-:W-:-:S03]  /*2fc0*/  IMAD.WIDE R48, R16, 0x2, R200 ;  /* 0x0000000210307825 */ /* 0x008fc600078e02c8 */
[----:B------:R-:W3:Y:S01]  /*2fd0*/  LDL.64 R228, [R1+0x50] ;  /* 0x0000500001e47983 */ /* 0x000ee20000100a00 */
[----:B----4-:R-:W-:-:S03]  /*2fe0*/  IMAD.WIDE R52, R16, 0x2, R188 ;  /* 0x0000000210347825 */ /* 0x010fc600078e02bc */
[----:B------:R-:W4:Y:S04]  /*2ff0*/  LDL.64 R200, [R1+0xb8] ;  /* 0x0000b80001c87983 */ /* 0x000f280000100a00 */
[----:B------:R0:W3:Y:S01]  /*3000*/  LDG.E.U16 R48, desc[UR16][R48.64] ;  /* 0x0000001030307981 */ /* 0x0000e2000c1e1500 */
[----:B------:R-:W-:-:S03]  /*3010*/  IMAD.X R189, RZ, RZ, R193, P4 ;  /* 0x000000ffffbd7224 */ /* 0x000fc600020e06c1 */
[----:B------:R1:W4:Y:S01]  /*3020*/  LDG.E.U16 R52, desc[UR16][R52.64] ;  /* 0x0000001034347981 */ /* 0x000322000c1e1500 */
[----:B0-----:R-:W-:Y:S01]  /*3030*/  IMAD.X R49, RZ, RZ, R193, P3 ;  /* 0x000000ffff317224 */ /* 0x001fe200018e06c1 */
[----:B------:R-:W-:-:S04]  /*3040*/  ISETP.GT.U32.AND P3, PT, R34, R37, PT ;  /* 0x000000252200720c */ /* 0x000fc80003f64070 */
[----:B------:R-:W-:Y:S02]  /*3050*/  ISETP.GT.U32.AND.EX P3, PT, R59, RZ, PT, P3 ;  /* 0x000000ff3b00720c */ /* 0x000fe40003f64130 */
[----:B-1----:R-:W-:Y:S01]  /*3060*/  LOP3.LUT R53, R23, 0x40, RZ, 0xc0, !PT ;  /* 0x0000004017357812 */ /* 0x002fe200078ec0ff */
[--C-:B------:R-:W-:Y:S02]  /*3070*/  IMAD.X R23, RZ, RZ, R193.reuse, P6 ;  /* 0x000000ffff177224 */ /* 0x100fe400030e06c1 */
[----:B------:R-:W-:Y:S01]  /*3080*/  IMAD.X R193, RZ, RZ, R193, P1 ;  /* 0x000000ffffc17224 */ /* 0x000fe200008e06c1 */
[----:B------:R-:W-:Y:S01]  /*3090*/  ISETP.GT.U32.AND P1, PT, R34, R36, PT ;  /* 0x000000242200720c */ /* 0x000fe20003f24070 */
[----:B------:R-:W-:Y:S02]  /*30a0*/  IMAD.WIDE R50, R16, 0x2, R212 ;  /* 0x0000000210327825 */ /* 0x000fe400078e02d4 */
[----:B------:R-:W3:Y:S01]  /*30b0*/  LDL.64 R212, [R1+0xd0] ;  /* 0x0000d00001d47983 */ /* 0x000ee20000100a00 */
[----:B------:R-:W-:-:S03]  /*30c0*/  ISETP.GT.U32.AND.EX P2, PT, R59, RZ, PT, P1 ;  /* 0x000000ff3b00720c */ /* 0x000fc60003f44110 */
[----:B------:R-:W-:Y:S01]  /*30d0*/  @P3 LOP3.LUT R8, R8, 0x200000, RZ, 0xfc, !PT ;  /* 0x0020000008083812 */ /* 0x000fe200078efcff */
[----:B------:R5:W4:Y:S03]  /*30e0*/  LDG.E.U16 R77, desc[UR16][R50.64] ;  /* 0x00000010324d7981 */ /* 0x000b26000c1e1500 */
[----:B------:R-:W-:Y:S02]  /*30f0*/  LOP3.LUT R8, R8, 0xfff7ffff, RZ, 0xc0, !PT ;  /* 0xfff7ffff08087812 */ /* 0x000fe400078ec0ff */
[----:B------:R-:W-:Y:S02]  /*3100*/  ISETP.GE.U32.AND P1, PT, R34, R36, PT ;  /* 0x000000242200720c */ /* 0x000fe40003f26070 */
[----:B------:R-:W-:Y:S01]  /*3110*/  @P0 LOP3.LUT R8, R8, 0x80000, RZ, 0xfc, !PT ;  /* 0x0008000008080812 */ /* 0x000fe200078efcff */
[----:B-----5:R-:W-:Y:S01]  /*3120*/  IMAD.WIDE R50, R16, 0x2, R198 ;  /* 0x0000000210327825 */ /* 0x020fe200078e02c6 */
[----:B------:R-:W-:Y:S01]  /*3130*/  ISETP.GE.U32.AND.EX P0, PT, R59, RZ, PT, P1 ;  /* 0x000000ff3b00720c */ /* 0x000fe20003f06110 */
[----:B------:R-:W5:Y:S01]  /*3140*/  LDL.64 R198, [R1+0x98] ;  /* 0x0000980001c67983 */ /* 0x000f620000100a00 */
[----:B------:R-:W-:-:S03]  /*3150*/  LOP3.LUT R8, R8, 0xffefffff, RZ, 0xc0, !PT ;  /* 0xffefffff08087812 */ /* 0x000fc600078ec0ff */
[----:B------:R0:W5:Y:S01]  /*3160*/  LDG.E.U16 R50, desc[UR16][R50.64] ;  /* 0x0000001032327981 */ /* 0x000162000c1e1500 */
[----:B------:R-:W-:-:S04]  /*3170*/  @P2 LOP3.LUT R8, R8, 0x100000, RZ, 0xfc, !PT ;  /* 0x0010000008082812 */ /* 0x000fc800078efcff */
[----:B------:R-:W-:Y:S01]  /*3180*/  LOP3.LUT R8, R8, 0xfffbffff, RZ, 0xc0, !PT ;  /* 0xfffbffff08087812 */ /* 0x000fe200078ec0ff */
[----:B0-----:R-:W-:-:S03]  /*3190*/  VIADD R51, R34, 0x40 ;  /* 0x0000004022337836 */ /* 0x001fc60000000000 */
[----:B------:R-:W-:Y:S02]  /*31a0*/  @P0 LOP3.LUT R8, R8, 0x40000, RZ, 0xfc, !PT ;  /* 0x0004000008080812 */ /* 0x000fe400078efcff */
[----:B------:R-:W-:-:S04]  /*31b0*/  ISETP.GT.U32.AND P1, PT, R51, R13, PT ;  /* 0x0000000d3300720c */ /* 0x000fc80003f24070 */
[----:B------:R-:W-:Y:S02]  /*31c0*/  ISETP.GT.U32.AND.EX P0, PT, R28, RZ, PT, P1 ;  /* 0x000000ff1c00720c */ /* 0x000fe40003f04110 */
[C---:B------:R-:W-:Y:S02]  /*31d0*/  ISETP.GT.U32.AND P1, PT, R51.reuse, R35, PT ;  /* 0x000000233300720c */ /* 0x040fe40003f24070 */
[----:B------:R-:W-:Y:S02]  /*31e0*/  LOP3.LUT R8, R8, 0xfffffeff, RZ, 0xc0, !PT ;  /* 0xfffffeff08087812 */ /* 0x000fe400078ec0ff */
[----:B------:R-:W-:Y:S02]  /*31f0*/  ISETP.GT.U32.AND.EX P2, PT, R28, RZ, PT, P1 ;  /* 0x000000ff1c00720c */ /* 0x000fe40003f44110 */
[----:B------:R-:W-:-:S05]  /*3200*/  ISETP.GT.U32.AND P1, PT, R51, R36, PT ;  /* 0x000000243300720c */ /* 0x000fca0003f24070 */
[----:B------:R-:W-:Y:S02]  /*3210*/  @P0 LOP3.LUT R8, R8, 0x100, RZ, 0xfc, !PT ;  /* 0x0000010008080812 */ /* 0x000fe400078efcff */
[----:B------:R-:W-:Y:S01]  /*3220*/  ISETP.GT.U32.AND.EX P0, PT, R28, RZ, PT, P1 ;  /* 0x000000ff1c00720c */ /* 0x000fe20003f04110 */
[----:B------:R-:W-:Y:S02]  /*3230*/  IMAD R225, R53, 0x40, R225 ;  /* 0x0000004035e17824 */ /* 0x000fe400078e02e1 */
[----:B------:R-:W-:Y:S01]  /*3240*/  VIADD R53, R34, 0x48 ;  /* 0x0000004822357836 */ /* 0x000fe20000000000 */
[----:B------:R-:W-:-:S04]  /*3250*/  LOP3.LUT R8, R8, 0xfffdffff, RZ, 0xc0, !PT ;  /* 0xfffdffff08087812 */ /* 0x000fc800078ec0ff */
[----:B------:R-:W-:-:S05]  /*3260*/  ISETP.GT.U32.AND P1, PT, R53, R13, PT ;  /* 0x0000000d3500720c */ /* 0x000fca0003f24070 */
[----:B------:R-:W-:Y:S02]  /*3270*/  @P0 LOP3.LUT R8, R8, 0x20000, RZ, 0xfc, !PT ;  /* 0x0002000008080812 */ /* 0x000fe400078efcff */
[----:B------:R-:W-:Y:S02]  /*3280*/  ISETP.GT.U32.AND.EX P0, PT, R25, RZ, PT, P1 ;  /* 0x000000ff1900720c */ /* 0x000fe40003f04110 */
[----:B------:R-:W-:Y:S02]  /*3290*/  @P2 LOP3.LUT R194, R194, 0x40000, RZ, 0xfc, !PT ;  /* 0x00040000c2c22812 */ /* 0x000fe400078efcff */
[----:B------:R-:W-:Y:S02]  /*32a0*/  ISETP.GT.U32.AND P1, PT, R53, R35, PT ;  /* 0x000000233500720c */ /* 0x000fe40003f24070 */
[----:B------:R-:W-:Y:S02]  /*32b0*/  LOP3.LUT R194, R194, 0xffffbfff, RZ, 0xc0, !PT ;  /* 0xffffbfffc2c27812 */ /* 0x000fe400078ec0ff */
[----:B------:R-:W-:-:S02]  /*32c0*/  ISETP.GT.U32.AND.EX P2, PT, R25, RZ, PT, P1 ;  /* 0x000000ff1900720c */ /* 0x000fc40003f44110 */
[----:B------:R-:W-:-:S03]  /*32d0*/  ISETP.GT.U32.AND P1, PT, R53, R37, PT ;  /* 0x000000253500720c */ /* 0x000fc60003f24070 */
[----:B------:R-:W-:Y:S02]  /*32e0*/  @P0 LOP3.LUT R194, R194, 0x4000, RZ, 0xfc, !PT ;  /* 0x00004000c2c20812 */ /* 0x000fe400078efcff */
[----:B------:R-:W-:Y:S01]  /*32f0*/  ISETP.GT.U32.AND.EX P0, PT, R25, RZ, PT, P1 ;  /* 0x000000ff1900720c */ /* 0x000fe20003f04110 */
[----:B------:R-:W-:-:S05]  /*3300*/  VIADD R28, R34, 0x8 ;  /* 0x00000008221c7836 */ /* 0x000fca0000000000 */
[----:B------:R-:W-:Y:S02]  /*3310*/  ISETP.GT.U32.AND P1, PT, R28, R13, PT ;  /* 0x0000000d1c00720c */ /* 0x000fe40003f24070 */
[----:B------:R-:W-:-:S05]  /*3320*/  LOP3.LUT R194, R194, 0xfffffbff, RZ, 0xc0, !PT ;  /* 0xfffffbffc2c27812 */ /* 0x000fca00078ec0ff */
[----:B------:R-:W-:Y:S02]  /*3330*/  @P0 LOP3.LUT R9, R9, 0x2, RZ, 0xfc, !PT ;  /* 0x0000000209090812 */ /* 0x000fe400078efcff */
[----:B------:R-:W-:Y:S02]  /*3340*/  ISETP.GT.U32.AND.EX P0, PT, R30, RZ, PT, P1 ;  /* 0x000000ff1e00720c */ /* 0x000fe40003f04110 */
[----:B------:R-:W-:Y:S02]  /*3350*/  ISETP.GT.U32.AND P1, PT, R28, R37, PT ;  /* 0x000000251c00720c */ /* 0x000fe40003f24070 */
[----:B------:R-:W-:Y:S02]  /*3360*/  @P2 LOP3.LUT R194, R194, 0x400, RZ, 0xfc, !PT ;  /* 0x00000400c2c22812 */ /* 0x000fe400078efcff */
[----:B------:R-:W-:Y:S02]  /*3370*/  ISETP.GT.U32.AND.EX P2, PT, R30, RZ, PT, P1 ;  /* 0x000000ff1e00720c */ /* 0x000fe40003f44110 */
[----:B------:R-:W-:-:S02]  /*3380*/  LOP3.LUT R8, R8, 0xffffffbf, RZ, 0xc0, !PT ;  /* 0xffffffbf08087812 */ /* 0x000fc400078ec0ff */
[----:B------:R-:W-:Y:S01]  /*3390*/  ISETP.GT.U32.AND P1, PT, R28, R36, PT ;  /* 0x000000241c00720c */ /* 0x000fe20003f24070 */
[----:B------:R-:W-:Y:S02]  /*33a0*/  VIADD R25, R34, 0x9 ;  /* 0x0000000922197836 */ /* 0x000fe40000000000 */
[----:B------:R-:W-:Y:S02]  /*33b0*/  @P0 LOP3.LUT R8, R8, 0x40, RZ, 0xfc, !PT ;  /* 0x0000004008080812 */ /* 0x000fe400078efcff */
[----:B------:R-:W-:Y:S02]  /*33c0*/  ISETP.GT.U32.AND.EX P0, PT, R30, RZ, PT, P1 ;  /* 0x000000ff1e00720c */ /* 0x000fe40003f04110 */
[----:B------:R-:W-:Y:S02]  /*33d0*/  LOP3.LUT R8, R8, 0xffff7fff, RZ, 0xc0, !PT ;  /* 0xffff7fff08087812 */ /* 0x000fe400078ec0ff */
[----:B------:R-:W-:Y:S02]  /*33e0*/  ISETP.GT.U32.AND P1, PT, R25, R13, PT ;  /* 0x0000000d1900720c */ /* 0x000fe40003f24070 */
[----:B------:R-:W-:-:S02]  /*33f0*/  @P2 LOP3.LUT R8, R8, 0x8000, RZ, 0xfc, !PT ;  /* 0x0000800008082812 */ /* 0x000fc400078efcff */
[----:B------:R-:W-:Y:S02]  /*3400*/  ISETP.GT.U32.AND.EX P2, PT, R21, RZ, PT, P1 ;  /* 0x000000ff1500720c */ /* 0x000fe40003f44110 */
[----:B------:R-:W-:Y:S02]  /*3410*/  LOP3.LUT R8, R8, 0xffffbfff, RZ, 0xc0, !PT ;  /* 0xffffbfff08087812 */ /* 0x000fe400078ec0ff */
[----:B------:R-:W-:Y:S02]  /*3420*/  ISETP.GT.U32.AND P1, PT, R25, R35, PT ;  /* 0x000000231900720c */ /* 0x000fe40003f24070 */
[----:B------:R-:W-:Y:S02]  /*3430*/  @P0 LOP3.LUT R8, R8, 0x4000, RZ, 0xfc, !PT ;  /* 0x0000400008080812 */ /* 0x000fe400078efcff */
[----:B------:R-:W-:Y:S02]  /*3440*/  ISETP.GT.U32.AND.EX P0, PT, R21, RZ, PT, P1 ;  /* 0x000000ff1500720c */ /* 0x000fe40003f04110 */
[----:B------:R-:W-:-:S02]  /*3450*/  LOP3.LUT R8, R8, 0xffffffef, RZ, 0xc0, !PT ;  /* 0xffffffef08087812 */ /* 0x000fc400078ec0ff */
[----:B------:R-:W-:Y:S02]  /*3460*/  ISETP.GT.U32.AND P1, PT, R25, R37, PT ;  /* 0x000000251900720c */ /* 0x000fe40003f24070 */
[----:B------:R-:W-:Y:S02]  /*3470*/  @P2 LOP3.LUT R8, R8, 0x10, RZ, 0xfc, !PT ;  /* 0x0000001008082812 */ /* 0x000fe400078efcff */
[----:B------:R-:W-:Y:S02]  /*3480*/  ISETP.GT.U32.AND.EX P2, PT, R21, RZ, PT, P1 ;  /* 0x000000ff1500720c */ /* 0x000fe40003f44110 */
[----:B------:R-:W-:Y:S02]  /*3490*/  LOP3.LUT R8, R8, 0xfffffffb, RZ, 0xc0, !PT ;  /* 0xfffffffb08087812 */ /* 0x000fe400078ec0ff */
[----:B------:R-:W-:Y:S02]  /*34a0*/  ISETP.GT.U32.AND P1, PT, R25, R36, PT ;  /* 0x000000241900720c */ /* 0x000fe40003f24070 */
[----:B------:R-:W-:Y:S01]  /*34b0*/  @P0 LOP3.LUT R8, R8, 0x4, RZ, 0xfc, !PT ;  /* 0x0000000408080812 */ /* 0x000fe200078efcff */
[----:B------:R-:W-:Y:S01]  /*34c0*/  VIADD R28, R34, 0x10 ;  /* 0x00000010221c7836 */ /* 0x000fe20000000000 */
[----:B------:R-:W-:-:S02]  /*34d0*/  ISETP.GT.U32.AND.EX P0, PT, R21, RZ, PT, P1 ;  /* 0x000000ff1500720c */ /* 0x000fc40003f04110 */
[----:B------:R-:W-:Y:S02]  /*34e0*/  LOP3.LUT R8, R8, 0xffffdfff, RZ, 0xc0, !PT ;  /* 0xffffdfff08087812 */ /* 0x000fe400078ec0ff */
[----:B------:R-:W-:Y:S02]  /*34f0*/  ISETP.GT.U32.AND P1, PT, R28, R13, PT ;  /* 0x0000000d1c00720c */ /* 0x000fe40003f24070 */
[----:B------:R-:W-:Y:S02]  /*3500*/  @P2 LOP3.LUT R8, R8, 0x2000, RZ, 0xfc, !PT ;  /* 0x0000200008082812 */ /* 0x000fe400078efcff */
[----:B------:R-:W-:Y:S02]  /*3510*/  ISETP.GT.U32.AND.EX P2, PT, R19, RZ, PT, P1 ;  /* 0x000000ff1300720c */ /* 0x000fe40003f44110 */
[----:B------:R-:W-:Y:S02]  /*3520*/  LOP3.LUT R8, R8, 0xffffefff, RZ, 0xc0, !PT ;  /* 0xffffefff08087812 */ /* 0x000fe400078ec0ff */
[----:B------:R-:W-:-:S02]  /*3530*/  ISETP.GT.U32.AND P1, PT, R28, R35, PT ;  /* 0x000000231c00720c */ /* 0x000fc40003f24070 */
[----:B------:R-:W-:Y:S02]  /*3540*/  @P0 LOP3.LUT R8, R8, 0x1000, RZ, 0xfc, !PT ;  /* 0x0000100008080812 */ /* 0x000fe400078efcff */
[C---:B------:R-:W-:Y:S02]  /*3550*/  ISETP.GT.U32.AND.EX P0, PT, R19.reuse, RZ, PT, P1 ;  /* 0x000000ff1300720c */ /* 0x040fe40003f04110 */
[----:B------:R-:W-:Y:S02]  /*3560*/  LOP3.LUT R8, R8, 0xfffffffe, RZ, 0xc0, !PT ;  /* 0xfffffffe08087812 */ /* 0x000fe400078ec0ff */
[----:B------:R-:W-:Y:S02]  /*3570*/  ISETP.GT.U32.AND P1, PT, R28, R37, PT ;  /* 0x000000251c00720c */ /* 0x000fe40003f24070 */
[----:B------:R-:W-:Y:S02]  /*3580*/  @P2 LOP3.LUT R8, R8, 0x1, RZ, 0xfc, !PT ;  /* 0x0000000108082812 */ /* 0x000fe400078efcff */
[----:B------:R-:W-:Y:S01]  /*3590*/  ISETP.GT.U32.AND.EX P2, PT, R19, RZ, PT, P1 ;  /* 0x000000ff1300720c */ /* 0x000fe20003f44110 */
[----:B------:R-:W-:Y:S01]  /*35a0*/  VIADD R21, R34, 0x11 ;  /* 0x0000001122157836 */ /* 0x000fe20000000000 */
[----:B------:R-:W-:-:S03]  /*35b0*/  ISETP.GT.U32.AND P1, PT, R28, R36, PT ;  /* 0x000000241c00720c */ /* 0x000fc60003f24070 */
[----:B------:R-:W-:Y:S02]  /*35c0*/  @P0 LOP3.LUT R197, R197, 0x40000000, RZ, 0xfc, !PT ;  /* 0x40000000c5c50812 */ /* 0x000fe400078efcff */
[----:B------:R-:W-:Y:S02]  /*35d0*/  ISETP.GT.U32.AND.EX P0, PT, R19, RZ, PT, P1 ;  /* 0x000000ff1300720c */ /* 0x000fe40003f04110 */
[----:B------:R-:W-:Y:S02]  /*35e0*/  LOP3.LUT R8, R8, 0xfffff7ff, RZ, 0xc0, !PT ;  /* 0xfffff7ff08087812 */ /* 0x000fe400078ec0ff */
[----:B------:R-:W-:Y:S02]  /*35f0*/  ISETP.GT.U32.AND P1, PT, R21, R13, PT ;  /* 0x0000000d1500720c */ /* 0x000fe40003f24070 */
[----:B------:R-:W-:Y:S02]  /*3600*/  @P2 LOP3.LUT R8, R8, 0x800, RZ, 0xfc, !PT ;  /* 0x0000080008082812 */ /* 0x000fe400078efcff */
        /* <DEDUP_REMOVED lines=8> */
[----:B------:R-:W-:Y:S02]  /*3690*/  ISETP.GT.U32.AND.EX P2, PT, R11, RZ, PT, P1 ;  /* 0x000000ff0b00720c */ /* 0x000fe40003f44110 */
[----:B------:R-:W-:Y:S01]  /*36a0*/  LOP3.LUT R197, R197, 0xfbffffff, RZ, 0xc0, !PT ;  /* 0xfbffffffc5c57812 */ /* 0x000fe200078ec0ff */
[----:B------:R-:W-:Y:S01]  /*36b0*/  VIADD R19, R34, 0x18 ;  /* 0x0000001822137836 */ /* 0x000fe20000000000 */
[----:B------:R-:W-:Y:S02]  /*36c0*/  ISETP.GT.U32.AND P1, PT, R21, R36, PT ;  /* 0x000000241500720c */ /* 0x000fe40003f24070 */
[----:B------:R-:W-:Y:S02]  /*36d0*/  @P0 LOP3.LUT R197, R197, 0x4000000, RZ, 0xfc, !PT ;  /* 0x04000000c5c50812 */ /* 0x000fe400078efcff */
[----:B------:R-:W-:-:S02]  /*36e0*/  ISETP.GT.U32.AND.EX P0, PT, R11, RZ, PT, P1 ;  /* 0x000000ff0b00720c */ /* 0x000fc40003f04110 */
[----:B------:R-:W-:Y:S02]  /*36f0*/  LOP3.LUT R8, R8, 0xffffff7f, RZ, 0xc0, !PT ;  /* 0xffffff7f08087812 */ /* 0x000fe400078ec0ff */
[C---:B------:R-:W-:Y:S02]  /*3700*/  ISETP.GT.U32.AND P1, PT, R19.reuse, R13, PT ;  /* 0x0000000d1300720c */ /* 0x040fe40003f24070 */
        /* <DEDUP_REMOVED lines=9> */
[----:B------:R-:W-:-:S02]  /*37a0*/  ISETP.GT.U32.AND.EX P2, PT, R20, RZ, PT, P1 ;  /* 0x000000ff1400720c */ /* 0x000fc40003f44110 */
[----:B------:R-:W-:Y:S01]  /*37b0*/  LOP3.LUT R197, R197, 0xffbfffff, RZ, 0xc0, !PT ;  /* 0xffbfffffc5c57812 */ /* 0x000fe200078ec0ff */
[----:B------:R-:W-:Y:S01]  /*37c0*/  VIADD R11, R34, 0x19 ;  /* 0x00000019220b7836 */ /* 0x000fe20000000000 */
[----:B------:R-:W-:Y:S02]  /*37d0*/  ISETP.GT.U32.AND P1, PT, R19, R36, PT ;  /* 0x000000241300720c */ /* 0x000fe40003f24070 */
[----:B------:R-:W-:Y:S02]  /*37e0*/  @P0 LOP3.LUT R197, R197, 0x400000, RZ, 0xfc, !PT ;  /* 0x00400000c5c50812 */ /* 0x000fe400078efcff */
[----:B------:R-:W-:Y:S02]  /*37f0*/  ISETP.GT.U32.AND.EX P0, PT, R20, RZ, PT, P1 ;  /* 0x000000ff1400720c */ /* 0x000fe40003f04110 */
[----:B------:R-:W-:Y:S02]  /*3800*/  LOP3.LUT R8, R8, 0xfffffff7, RZ, 0xc0, !PT ;  /* 0xfffffff708087812 */ /* 0x000fe400078ec0ff */
[----:B------:R-:W-:-:S02]  /*3810*/  ISETP.GT.U32.AND P1, PT, R11, R13, PT ;  /* 0x0000000d0b00720c */ /* 0x000fc40003f24070 */
        /* <DEDUP_REMOVED lines=12> */
[----:B------:R-:W-:Y:S01]  /*38e0*/  @P0 LOP3.LUT R197, R197, 0x40000, RZ, 0xfc, !PT ;  /* 0x00040000c5c50812 */ /* 0x000fe200078efcff */
[----:B------:R-:W-:Y:S01]  /*38f0*/  VIADD R19, R34, 0x20 ;  /* 0x0000002022137836 */ /* 0x000fe20000000000 */
        /* <DEDUP_REMOVED lines=32> */
[----:B------:R-:W-:Y:S01]  /*3b00*/  @P0 LOP3.LUT R197, R197, 0x400, RZ, 0xfc, !PT ;  /* 0x00000400c5c50812 */ /* 0x000fe200078efcff */
[----:B------:R-:W-:Y:S01]  /*3b10*/  VIADD R20, R34, 0x28 ;  /* 0x0000002822147836 */ /* 0x000fe20000000000 */
        /* <DEDUP_REMOVED lines=26> */
[----:B------:R-:W-:Y:S01]  /*3cc0*/  LOP3.LUT R197, R197, 0xffffffef, RZ, 0xc0, !PT ;  /* 0xffffffefc5c57812 */ /* 0x000fe200078ec0ff */
[----:B------:R-:W-:Y:S01]  /*3cd0*/  IMAD.WIDE R54, R16, 0x2, R218 ;  /* 0x0000000210367825 */ /* 0x000fe200078e02da */
[----:B------:R-:W-:Y:S01]  /*3ce0*/  ISETP.GT.U32.AND P1, PT, R28, R37, PT ;  /* 0x000000251c00720c */ /* 0x000fe20003f24070 */
[----:B------:R-:W4:Y:S01]  /*3cf0*/  LDL.64 R218, [R1+0xe0] ;  /* 0x0000e00001da7983 */ /* 0x000f220000100a00 */
[----:B------:R-:W-:-:S02]  /*3d00*/  @P2 LOP3.LUT R197, R197, 0x10, RZ, 0xfc, !PT ;  /* 0x00000010c5c52812 */ /* 0x000fc400078efcff */
[----:B------:R-:W-:Y:S01]  /*3d10*/  ISETP.GT.U32.AND.EX P2, PT, R42, RZ, PT, P1 ;  /* 0x000000ff2a00720c */ /* 0x000fe20003f44110 */
[----:B------:R-:W-:Y:S01]  /*3d20*/  VIADD R20, R34, 0x30 ;  /* 0x0000003022147836 */ /* 0x000fe20000000000 */
[----:B------:R-:W-:Y:S01]  /*3d30*/  LOP3.LUT R197, R197, 0xfffffffb, RZ, 0xc0, !PT ;  /* 0xfffffffbc5c57812 */ /* 0x000fe200078ec0ff */
[----:B------:R2:W5:Y:S01]  /*3d40*/  LDG.E.U16 R74, desc[UR16][R54.64] ;  /* 0x00000010364a7981 */ /* 0x000562000c1e1500 */
        /* <DEDUP_REMOVED lines=15> */
[----:B------:R-:W-:Y:S01]  /*3e40*/  LOP3.LUT R194, R194, 0xbfffffff, RZ, 0xc0, !PT ;  /* 0xbfffffffc2c27812 */ /* 0x000fe200078ec0ff */
[----:B------:R-:W-:Y:S01]  /*3e50*/  VIADD R28, R34, 0x31 ;  /* 0x00000031221c7836 */ /* 0x000fe20000000000 */
        /* <DEDUP_REMOVED lines=50> */
[----:B------:R-:W-:Y:S01]  /*4180*/  VIADD R20, R34, 0x49 ;  /* 0x0000004922147836 */ /* 0x000fe20000000000 */
[----:B------:R-:W-:-:S02]  /*4190*/  ISETP.GT.U32.AND P1, PT, R18, R36, PT ;  /* 0x000000241200720c */ /* 0x000fc40003f24070 */
[----:B------:R-:W-:Y:S01]  /*41a0*/  @P0 LOP3.LUT R194, R194, 0x10000, RZ, 0xfc, !PT ;  /* 0x00010000c2c20812 */ /* 0x000fe200078efcff */
[----:B--2---:R-:W-:Y:S01]  /*41b0*/  IMAD.WIDE R54, R16, 0x2, R208 ;  /* 0x0000000210367825 */ /* 0x004fe200078e02d0 */
[----:B------:R-:W-:Y:S01]  /*41c0*/  ISETP.GT.U32.AND.EX P0, PT, R31, RZ, PT, P1 ;  /* 0x000000ff1f00720c */ /* 0x000fe20003f04110 */
[----:B------:R-:W2:Y:S01]  /*41d0*/  LDL.64 R208, [R1+0xa8] ;  /* 0x0000a80001d07983 */ /* 0x000ea20000100a00 */
[----:B------:R-:W-:Y:S02]  /*41e0*/  LOP3.LUT R194, R194, 0x7fffffff, RZ, 0xc0, !PT ;  /* 0x7fffffffc2c27812 */ /* 0x000fe400078ec0ff */
[----:B------:R-:W-:Y:S01]  /*41f0*/  ISETP.GT.U32.AND P1, PT, R20, R13, PT ;  /* 0x0000000d1400720c */ /* 0x000fe20003f24070 */
[----:B------:R0:W5:Y:S01]  /*4200*/  LDG.E.U16 R79, desc[UR16][R54.64] ;  /* 0x00000010364f7981 */ /* 0x000162000c1e1500 */
[----:B------:R-:W-:Y:S02]  /*4210*/  @P2 LOP3.LUT R194, R194, 0x80000000, RZ, 0xfc, !PT ;  /* 0x80000000c2c22812 */ /* 0x000fe400078efcff */
[----:B------:R-:W-:-:S02]  /*4220*/  ISETP.GT.U32.AND.EX P2, PT, R39, RZ, PT, P1 ;  /* 0x000000ff2700720c */ /* 0x000fc40003f44110 */
[----:B------:R-:W-:Y:S01]  /*4230*/  LOP3.LUT R9, R9, 0xfffffffb, RZ, 0xc0, !PT ;  /* 0xfffffffb09097812 */ /* 0x000fe200078ec0ff */
[----:B0-----:R-:W-:Y:S01]  /*4240*/  IMAD.WIDE R54, R16, 0x2, R186 ;  /* 0x0000000210367825 */ /* 0x001fe200078e02ba */
[----:B------:R-:W-:Y:S01]  /*4250*/  ISETP.GT.U32.AND P1, PT, R20, R35, PT ;  /* 0x000000231400720c */ /* 0x000fe20003f24070 */
[----:B------:R-:W2:Y:S01]  /*4260*/  LDL.64 R186, [R1+0x90] ;  /* 0x0000900001ba7983 */ /* 0x000ea20000100a00 */
[----:B------:R-:W-:-:S03]  /*4270*/  @P0 LOP3.LUT R9, R9, 0x4, RZ, 0xfc, !PT ;  /* 0x0000000409090812 */ /* 0x000fc600078efcff */
[----:B------:R-:W2:Y:S01]  /*4280*/  LDG.E.U16 R54, desc[UR16][R54.64] ;  /* 0x0000001036367981 */ /* 0x000ea2000c1e1500 */
[C---:B------:R-:W-:Y:S02]  /*4290*/  ISETP.GT.U32.AND.EX P0, PT, R39.reuse, RZ, PT, P1 ;  /* 0x000000ff2700720c */ /* 0x040fe40003f04110 */
[----:B------:R-:W-:Y:S02]  /*42a0*/  LOP3.LUT R194, R194, 0xffffefff, RZ, 0xc0, !PT ;  /* 0xffffefffc2c27812 */ /* 0x000fe400078ec0ff */
[C---:B------:R-:W-:Y:S01]  /*42b0*/  ISETP.GE.U32.AND P6, PT, R34.reuse, R13, PT ;  /* 0x0000000d2200720c */ /* 0x040fe20003fc6070 */
[----:B------:R-:W-:Y:S01]  /*42c0*/  VIADD R18, R34, 0x50 ;  /* 0x0000005022127836 */ /* 0x000fe20000000000 */
[----:B------:R-:W-:Y:S01]  /*42d0*/  ISETP.GT.U32.AND P1, PT, R20, R37, PT ;  /* 0x000000251400720c */ /* 0x000fe20003f24070 */
[----:B------:R-:W-:Y:S01]  /*42e0*/  BAR.SYNC.DEFER_BLOCKING 0x0 ;  /* 0x0000000000007b1d */ /* 0x000fe20000010000 */
[----:B------:R-:W-:Y:S02]  /*42f0*/  @P2 LOP3.LUT R194, R194, 0x1000, RZ, 0xfc, !PT ;  /* 0x00001000c2c22812 */ /* 0x000fe400078efcff */
[----:B------:R-:W-:-:S02]  /*4300*/  ISETP.GT.U32.AND.EX P2, PT, R39, RZ, PT, P1 ;  /* 0x000000ff2700720c */ /* 0x000fc40003f44110 */
[----:B------:R-:W-:Y:S02]  /*4310*/  LOP3.LUT R194, R194, 0xffffffbf, RZ, 0xc0, !PT ;  /* 0xffffffbfc2c27812 */ /* 0x000fe400078ec0ff */
[----:B------:R-:W-:Y:S02]  /*4320*/  ISETP.GT.U32.AND P1, PT, R20, R36, PT ;  /* 0x000000241400720c */ /* 0x000fe40003f24070 */
[----:B------:R-:W-:Y:S02]  /*4330*/  @P0 LOP3.LUT R194, R194, 0x40, RZ, 0xfc, !PT ;  /* 0x00000040c2c20812 */ /* 0x000fe400078efcff */
[----:B------:R-:W-:Y:S02]  /*4340*/  ISETP.GE.U32.AND.EX P6, PT, R59, RZ, PT, P6 ;  /* 0x000000ff3b00720c */ /* 0x000fe40003fc6160 */
[----:B------:R-:W-:Y:S02]  /*4350*/  ISETP.GT.U32.AND.EX P0, PT, R39, RZ, PT, P1 ;  /* 0x000000ff2700720c */ /* 0x000fe40003f04110 */
[----:B------:R-:W-:-:S02]  /*4360*/  LOP3.LUT R194, R194, 0xf7ffffff, RZ, 0xc0, !PT ;  /* 0xf7ffffffc2c27812 */ /* 0x000fc400078ec0ff */
[----:B------:R-:W-:Y:S02]  /*4370*/  ISETP.GE.U32.AND P4, PT, R34, R35, PT ;  /* 0x000000232200720c */ /* 0x000fe40003f86070 */
[----:B------:R-:W-:Y:S02]  /*4380*/  ISETP.GT.U32.AND P1, PT, R18, R13, PT ;  /* 0x0000000d1200720c */ /* 0x000fe40003f24070 */
[----:B------:R-:W-:Y:S02]  /*4390*/  @P2 LOP3.LUT R194, R194, 0x8000000, RZ, 0xfc, !PT ;  /* 0x08000000c2c22812 */ /* 0x000fe400078efcff */
[----:B------:R-:W-:Y:S02]  /*43a0*/  ISETP.GE.U32.AND.EX P4, PT, R59, RZ, PT, P4 ;  /* 0x000000ff3b00720c */ /* 0x000fe40003f86140 */
[----:B------:R-:W-:Y:S02]  /*43b0*/  ISETP.GT.U32.AND.EX P2, PT, R32, RZ, PT, P1 ;  /* 0x000000ff2000720c */ /* 0x000fe40003f44110 */
[----:B------:R-:W-:-:S02]  /*43c0*/  LOP3.LUT R194, R194, 0xfdffffff, RZ, 0xc0, !PT ;  /* 0xfdffffffc2c27812 */ /* 0x000fc400078ec0ff */
[----:B------:R-:W-:Y:S02]  /*43d0*/  ISETP.GT.U32.AND P1, PT, R18, R35, PT ;  /* 0x000000231200720c */ /* 0x000fe40003f24070 */
[----:B------:R-:W-:Y:S02]  /*43e0*/  @P6 LOP3.LUT R10, R10, 0x2, RZ, 0xfc, !PT ;  /* 0x000000020a0a6812 */ /* 0x000fe400078efcff */
[----:B------:R-:W-:Y:S02]  /*43f0*/  @P0 LOP3.LUT R194, R194, 0x2000000, RZ, 0xfc, !PT ;  /* 0x02000000c2c20812 */ /* 0x000fe400078efcff */
[----:B------:R-:W-:Y:S02]  /*4400*/  ISETP.GT.U32.AND.EX P0, PT, R32, RZ, PT, P1 ;  /* 0x000000ff2000720c */ /* 0x000fe40003f04110 */
[----:B------:R-:W-:Y:S02]  /*4410*/  LOP3.LUT R10, R10, 0xfffffffe, RZ, 0xc0, !PT ;  /* 0xfffffffe0a0a7812 */ /* 0x000fe400078ec0ff */
[----:B------:R-:W-:-:S02]  /*4420*/  LOP3.LUT R194, R194, 0xfffffffb, RZ, 0xc0, !PT ;  /* 0xfffffffbc2c27812 */ /* 0x000fc400078ec0ff */
[----:B------:R-:W-:Y:S02]  /*4430*/  ISETP.GT.U32.AND P1, PT, R18, R37, PT ;  /* 0x000000251200720c */ /* 0x000fe40003f24070 */
[----:B------:R-:W-:Y:S02]  /*4440*/  @P4 LOP3.LUT R10, R10, 0x1, RZ, 0xfc, !PT ;  /* 0x000000010a0a4812 */ /* 0x000fe400078efcff */
        /* <DEDUP_REMOVED lines=19> */
[----:B------:R-:W-:Y:S01]  /*4580*/  LOP3.LUT R10, R10, 0xffdfffff, RZ, 0xc0, !PT ;  /* 0xffdfffff0a0a7812 */ /* 0x000fe200078ec0ff */
[----:B------:R-:W-:Y:S01]  /*4590*/  VIADD R18, R34, 0x58 ;  /* 0x0000005822127836 */ /* 0x000fe20000000000 */
        /* <DEDUP_REMOVED lines=37> */
[----:B------:R-:W-:-:S03]  /*47f0*/  VIADD R18, R34, 0x60 ;  /* 0x0000006022127836 */ /* 0x000fc60000000000 */
[----:B------:R-:W-:Y:S02]  /*4800*/  @P2 LOP3.LUT R194, R194, 0x800, RZ, 0xfc, !PT ;  /* 0x00000800c2c22812 */ /* 0x000fe400078efcff */
[----:B------:R-:W-:Y:S02]  /*4810*/  ISETP.GT.U32.AND P1, PT, R18, R13, PT ;  /* 0x0000000d1200720c */ /* 0x000fe40003f24070 */
[----:B------:R-:W-:-:S04]  /*4820*/  LOP3.LUT R194, R194, 0xfffffdff, RZ, 0xc0, !PT ;  /* 0xfffffdffc2c27812 */ /* 0x000fc800078ec0ff */
[----:B------:R-:W-:Y:S02]  /*4830*/  @P0 LOP3.LUT R194, R194, 0x200, RZ, 0xfc, !PT ;  /* 0x00000200c2c20812 */ /* 0x000fe400078efcff */
[----:B------:R-:W-:Y:S02]  /*4840*/  ISETP.GT.U32.AND.EX P0, PT, R24, RZ, PT, P1 ;  /* 0x000000ff1800720c */ /* 0x000fe40003f04110 */
[----:B------:R-:W-:Y:S02]  /*4850*/  ISETP.GT.U32.AND P1, PT, R18, R35, PT ;  /* 0x000000231200720c */ /* 0x000fe40003f24070 */
[----:B------:R-:W-:Y:S02]  /*4860*/  LOP3.LUT R10, R10, 0xfffffffb, RZ, 0xc0, !PT ;  /* 0xfffffffb0a0a7812 */ /* 0x000fe400078ec0ff */
[----:B------:R-:W-:Y:S02]  /*4870*/  ISETP.GT.U32.AND.EX P2, PT, R24, RZ, PT, P1 ;  /* 0x000000ff1800720c */ /* 0x000fe40003f44110 */
[----:B------:R-:W-:Y:S01]  /*4880*/  ISETP.GT.U32.AND P1, PT, R18, R37, PT ;  /* 0x000000251200720c */ /* 0x000fe20003f24070 */
[----:B---3--:R-:W-:-:S02]  /*4890*/  IMAD.WIDE R26, R12, 0x2, R212 ;  /* 0x000000020c1a7825 */ /* 0x008fc400078e02d4 */
[----:B------:R-:W3:Y:S02]  /*48a0*/  LDL.64 R212, [R1+0x78] ;  /* 0x0000780001d47983 */ /* 0x000ee40000100a00 */
[----:B------:R-:W-:Y:S02]  /*48b0*/  @P0 LOP3.LUT R10, R10, 0x4, RZ, 0xfc, !PT ;  /* 0x000000040a0a0812 */ /* 0x000fe400078efcff */
[----:B------:R-:W-:Y:S02]  /*48c0*/  ISETP.GT.U32.AND.EX P0, PT, R24, RZ, PT, P1 ;  /* 0x000000ff1800720c */ /* 0x000fe40003f04110 */
[----:B------:R-:W-:Y:S01]  /*48d0*/  ISETP.GT.U32.AND P1, PT, R18, R36, PT ;  /* 0x000000241200720c */ /* 0x000fe20003f24070 */
[----:B----4-:R-:W-:Y:S02]  /*48e0*/  IMAD.WIDE R18, R12, 0x2, R218 ;  /* 0x000000020c127825 */ /* 0x010fe400078e02da */
[----:B------:R-:W4:Y:S04]  /*48f0*/  LDL.64 R218, [R1+0x88] ;  /* 0x0000880001da7983 */ /* 0x000f280000100a00 */
[----:B------:R-:W-:Y:S04]  /*4900*/  STS.U16 [R14+UR21+0x2000], R38 ;  /* 0x002000260e007988 */ /* 0x000fe80008000415 */
        /* <DEDUP_REMOVED lines=13> */
[----:B------:R-:W-:Y:S01]  /*49e0*/  STS.U16 [R14+UR21+0x3e00], R52 ;  /* 0x003e00340e007988 */ /* 0x000fe20008000415 */
[----:B------:R-:W-:Y:S01]  /*49f0*/  LOP3.LUT R10, R10, 0xffffbfff, RZ, 0xc0, !PT ;  /* 0xffffbfff0a0a7812 */ /* 0x000fe200078ec0ff */
[----:B------:R-:W-:Y:S01]  /*4a00*/  VIADD R20, R34, 0x39 ;  /* 0x0000003922147836 */ /* 0x000fe20000000000 */
[----:B------:R-:W-:-:S02]  /*4a10*/  LOP3.LUT R194, R194, 0xffffffdf, RZ, 0xc0, !PT ;  /* 0xffffffdfc2c27812 */ /* 0x000fc400078ec0ff */
[----:B------:R-:W-:Y:S01]  /*4a20*/  @P2 LOP3.LUT R10, R10, 0x4000, RZ, 0xfc, !PT ;  /* 0x000040000a0a2812 */ /* 0x000fe200078efcff */
[----:B-----5:R-:W-:Y:S04]  /*4a30*/  STS.U16 [R14+UR21+0x3a00], R79 ;  /* 0x003a004f0e007988 */ /* 0x020fe80008000415 */
        /* <DEDUP_REMOVED lines=15> */
[----:B--2---:R0:W-:Y:S01]  /*4b30*/  STS.U16 [R252+UR21+0x3f00], R54 ;  /* 0x003f0036fc007988 */ /* 0x0041e20008000415 */
[----:B------:R1:W-:Y:S06]  /*4b40*/  MEMBAR.ALL.CTA ;  /* 0x0000000000007992 */ /* 0x0003ec0000008000 */
[----:B-1----:R-:W1:Y:S01]  /*4b50*/  FENCE.VIEW.ASYNC.S ;  /* 0x00000000000073c6 */ /* 0x002e620000000000 */
[----:B------:R-:W-:-:S02]  /*4b60*/  ISETP.GT.U32.AND.EX P2, PT, R24, RZ, PT, P1 ;  /* 0x000000ff1800720c */ /* 0x000fc40003f44110 */
[----:B------:R-:W-:Y:S02]  /*4b70*/  ISETP.GT.U32.AND P1, PT, R20, R13, PT ;  /* 0x0000000d1400720c */ /* 0x000fe40003f24070 */
[----:B------:R-:W-:Y:S02]  /*4b80*/  @P0 LOP3.LUT R194, R194, 0x20, RZ, 0xfc, !PT ;  /* 0x00000020c2c20812 */ /* 0x000fe400078efcff */
[----:B------:R-:W-:Y:S02]  /*4b90*/  ISETP.GT.U32.AND.EX P0, PT, R49, RZ, PT, P1 ;  /* 0x000000ff3100720c */ /* 0x000fe40003f04110 */
[----:B------:R-:W-:Y:S02]  /*4ba0*/  LOP3.LUT R194, R194, 0xffffffef, RZ, 0xc0, !PT ;  /* 0xffffffefc2c27812 */ /* 0x000fe400078ec0ff */
[----:B------:R-:W-:Y:S01]  /*4bb0*/  ISETP.GT.U32.AND P1, PT, R20, R35, PT ;  /* 0x000000231400720c */ /* 0x000fe20003f24070 */
[----:B-1----:R-:W-:Y:S02]  /*4bc0*/  BAR.SYNC.DEFER_BLOCKING 0x0 ;  /* 0x0000000000007b1d */ /* 0x002fe40000010000 */
[----:B------:R-:W-:-:S02]  /*4bd0*/  @P2 LOP3.LUT R194, R194, 0x10, RZ, 0xfc, !PT ;  /* 0x00000010c2c22812 */ /* 0x000fc400078efcff */
[C---:B------:R-:W-:Y:S02]  /*4be0*/  ISETP.GT.U32.AND.EX P2, PT, R49.reuse, RZ, PT, P1 ;  /* 0x000000ff3100720c */ /* 0x040fe40003f44110 */
[----:B------:R-:W-:Y:S02]  /*4bf0*/  LOP3.LUT R10, R10, 0xfffffdff, RZ, 0xc0, !PT ;  /* 0xfffffdff0a0a7812 */ /* 0x000fe400078ec0ff */
[----:B------:R-:W-:Y:S02]  /*4c00*/  ISETP.GT.U32.AND P1, PT, R20, R37, PT ;  /* 0x000000251400720c */ /* 0x000fe40003f24070 */
[----:B------:R-:W-:Y:S02]  /*4c10*/  @P0 LOP3.LUT R10, R10, 0x200, RZ, 0xfc, !PT ;  /* 0x000002000a0a0812 */ /* 0x000fe400078efcff */
[----:B------:R-:W-:Y:S02]  /*4c20*/  ISETP.GT.U32.AND.EX P0, PT, R49, RZ, PT, P1 ;  /* 0x000000ff3100720c */ /* 0x000fe40003f04110 */
[----:B------:R-:W-:Y:S01]  /*4c30*/  ISETP.GT.U32.AND P1, PT, R20, R36, PT ;  /* 0x000000241400720c */ /* 0x000fe20003f24070 */
[----:B------:R-:W-:-:S05]  /*4c40*/  IMAD.WIDE R20, R12, 0x2, R206 ;  /* 0x000000020c147825 */ /* 0x000fca00078e02ce */
[----:B------:R1:W2:Y:S01]  /*4c50*/  LDG.E.U16 R227, desc[UR16][R20.64] ;  /* 0x0000001014e37981 */ /* 0x0002a2000c1e1500 */
[----:B------:R-:W-:-:S03]  /*4c60*/  IMAD.WIDE R28, R12, 0x2, R202 ;  /* 0x000000020c1c7825 */ /* 0x000fc600078e02ca */
[----:B------:R5:W2:Y:S04]  /*4c70*/  LDG.E.U16 R188, desc[UR16][R18.64] ;  /* 0x0000001012bc7981 */ /* 0x000aa8000c1e1500 */
[----:B------:R-:W2:Y:S01]  /*4c80*/  LDL.64 R202, [R1+0x70] ;  /* 0x0000700001ca7983 */ /* 0x000ea20000100a00 */
[----:B-1----:R-:W-:-:S03]  /*4c90*/  IMAD.WIDE R20, R12, 0x2, R216 ;  /* 0x000000020c147825 */ /* 0x002fc600078e02d8 */
[----:B------:R-:W3:Y:S01]  /*4ca0*/  LDL.64 R216, [R1+0x80] ;  /* 0x0000800001d87983 */ /* 0x000ee20000100a00 */
[----:B-----5:R-:W-:-:S03]  /*4cb0*/  IMAD.WIDE R18, R12, 0x2, R200 ;  /* 0x000000020c127825 */ /* 0x020fc600078e02c8 */
[----:B------:R1:W5:Y:S04]  /*4cc0*/  LDG.E.U16 R201, desc[UR16][R26.64] ;  /* 0x000000101ac97981 */ /* 0x000368000c1e1500 */
[----:B------:R0:W5:Y:S01]  /*4cd0*/  LDG.E.U16 R204, desc[UR16][R18.64] ;  /* 0x0000001012cc7981 */ /* 0x000162000c1e1500 */
[----:B------:R-:W-:-:S04]  /*4ce0*/  IMAD.WIDE R24, R12, 0x2, R222 ;  /* 0x000000020c187825 */ /* 0x000fc800078e02de */
[C---:B------:R-:W-:Y:S01]  /*4cf0*/  IMAD.WIDE R30, R12.reuse, 0x2, R236 ;  /* 0x000000020c1e7825 */ /* 0x040fe200078e02ec */
[----:B------:R0:W5:Y:S03]  /*4d00*/  LDG.E.U16 R210, desc[UR16][R24.64] ;  /* 0x0000001018d27981 */ /* 0x000166000c1e1500 */
[C---:B-1----:R-:W-:Y:S01]  /*4d10*/  IMAD.WIDE R26, R12.reuse, 0x2, R208 ;  /* 0x000000020c1a7825 */ /* 0x042fe200078e02d0 */
[----:B------:R-:W5:Y:S04]  /*4d20*/  LDL.64 R236, [R1+0x18] ;  /* 0x0000180001ec7983 */ /* 0x000f680000100a00 */
[----:B------:R-:W5:Y:S01]  /*4d30*/  LDL.64 R208, [R1+0x68] ;  /* 0x0000680001d07983 */ /* 0x000f620000100a00 */
[----:B0-----:R-:W-:-:S03]  /*4d40*/  IMAD.WIDE R18, R12, 0x2, R214 ;  /* 0x000000020c127825 */ /* 0x001fc600078e02d6 */
[----:B------:R4:W5:Y:S04]  /*4d50*/  LDG.E.U16 R215, desc[UR16][R28.64] ;  /* 0x000000101cd77981 */ /* 0x000968000c1e1500 */
[----:B------:R3:W5:Y:S01]  /*4d60*/  LDG.E.U16 R226, desc[UR16][R26.64] ;  /* 0x000000101ae27981 */ /* 0x000762000c1e1500 */
[----:B------:R-:W-:-:S04]  /*4d70*/  IMAD.WIDE R222, R12, 0x2, R220 ;  /* 0x000000020cde7825 */ /* 0x000fc800078e02dc */
[C---:B------:R-:W-:Y:S01]  /*4d80*/  IMAD.WIDE R32, R12.reuse, 0x2, R244 ;  /* 0x000000020c207825 */ /* 0x040fe200078e02f4 */
[----:B------:R-:W-:Y:S01]  /*4d90*/  LOP3.LUT R9, R9, 0xfffffff7, RZ, 0xc0, !PT ;  /* 0xfffffff709097812 */ /* 0x000fe200078ec0ff */
[----:B------:R-:W5:Y:S02]  /*4da0*/  LDG.E.U16 R222, desc[UR16][R222.64] ;  /* 0x00000010dede7981 */ /* 0x000f64000c1e1500 */
[----:B------:R-:W-:Y:S01]  /*4db0*/  IMAD.WIDE R24, R12, 0x2, R186 ;  /* 0x000000020c187825 */ /* 0x000fe200078e02ba */
[----:B------:R-:W-:Y:S01]  /*4dc0*/  LOP3.LUT R10, R10, 0xffffff7f, RZ, 0xc0, !PT ;  /* 0xffffff7f0a0a7812 */ /* 0x000fe200078ec0ff */
[----:B------:R-:W5:Y:S04]  /*4dd0*/  LDG.E.U16 R18, desc[UR16][R18.64] ;  /* 0x0000001012127981 */ /* 0x000f68000c1e1500 */
[----:B------:R5:W5:Y:S01]  /*4de0*/  LDG.E.U16 R187, desc[UR16][R24.64] ;  /* 0x0000001018bb7981 */ /* 0x000b62000c1e1500 */
[----:B------:R-:W-:Y:S01]  /*4df0*/  VIADD R11, R34, 0x69 ;  /* 0x00000069220b7836 */ /* 0x000fe20000000000 */
[----:B------:R-:W-:Y:S01]  /*4e00*/  LOP3.LUT R194, R194, 0xfffffeff, RZ, 0xc0, !PT ;  /* 0xfffffeffc2c27812 */ /* 0x000fe200078ec0ff */
[C---:B------:R-:W-:Y:S01]  /*4e10*/  IMAD.WIDE R198, R12.reuse, 0x2, R198 ;  /* 0x000000020cc67825 */ /* 0x040fe200078e02c6 */
[----:B------:R-:W5:Y:S03]  /*4e20*/  LDG.E.U16 R20, desc[UR16][R20.64] ;  /* 0x0000001014147981 */ /* 0x000f66000c1e1500 */
[----:B----4-:R-:W-:-:S04]  /*4e30*/  IMAD.WIDE R28, R12, 0x2, R218 ;  /* 0x000000020c1c7825 */ /* 0x010fc800078e02da */
[C---:B---3--:R-:W-:Y:S01]  /*4e40*/  IMAD.WIDE R26, R12.reuse, 0x2, R216 ;  /* 0x000000020c1a7825 */ /* 0x048fe200078e02d8 */
[----:B------:R-:W-:Y:S01]  /*4e50*/  @P0 LOP3.LUT R9, R9, 0x8, RZ, 0xfc, !PT ;  /* 0x0000000809090812 */ /* 0x000fe200078efcff */
[----:B------:R-:W3:Y:S02]  /*4e60*/  LDL.64 R216, [R1+0x40] ;  /* 0x0000400001d87983 */ /* 0x000ee40000100a00 */
[----:B------:R-:W-:Y:S02]  /*4e70*/  IMAD.WIDE R218, R12, 0x2, R212 ;  /* 0x000000020cda7825 */ /* 0x000fe400078e02d4 */
[----:B------:R-:W4:Y:S04]  /*4e80*/  LDL.64 R212, [R1+0x48] ;  /* 0x0000480001d47983 */ /* 0x000f280000100a00 */
[----:B------:R0:W3:Y:S01]  /*4e90*/  LDG.E.U16 R221, desc[UR16][R26.64] ;  /* 0x000000101add7981 */ /* 0x0000e2000c1e1500 */
[----:B------:R-:W-:Y:S01]  /*4ea0*/  @P2 LOP3.LUT R10, R10, 0x80, RZ, 0xfc, !PT ;  /* 0x000000800a0a2812 */ /* 0x000fe200078efcff */
[----:B--2---:R-:W-:-:S02]  /*4eb0*/  IMAD.WIDE R202, R12, 0x2, R202 ;  /* 0x000000020cca7825 */ /* 0x004fc400078e02ca */
[----:B------:R-:W2:Y:S02]  /*4ec0*/  LDG.E.U16 R19, desc[UR16][R30.64] ;  /* 0x000000101e137981 */ /* 0x000ea4000c1e1500 */
[C---:B-----5:R-:W-:Y:S01]  /*4ed0*/  IMAD.WIDE R24, R12.reuse, 0x2, R208 ;  /* 0x000000020c187825 */ /* 0x060fe200078e02d0 */
[----:B------:R-:W-:Y:S01]  /*4ee0*/  ISETP.GT.U32.AND.EX P0, PT, R49, RZ, PT, P1 ;  /* 0x000000ff3100720c */ /* 0x000fe20003f04110 */
[----:B------:R1:W5:Y:S02]  /*4ef0*/  LDG.E.U16 R209, desc[UR16][R28.64] ;  /* 0x000000101cd17981 */ /* 0x000364000c1e1500 */
[C---:B0-----:R-:W-:Y:S02]  /*4f00*/  IMAD.WIDE R26, R12.reuse, 0x2, R228 ;  /* 0x000000020c1a7825 */ /* 0x041fe400078e02e4 */
[----:B------:R-:W2:Y:S04]  /*4f10*/  LDL.64 R228, [R1+0x8] ;  /* 0x0000080001e47983 */ /* 0x000ea80000100a00 */
[----:B------:R-:W5:Y:S01]  /*4f20*/  LDG.E.U16 R223, desc[UR16][R24.64] ;  /* 0x0000001018df7981 */ /* 0x000f62000c1e1500 */
[----:B-1----:R-:W-:-:S03]  /*4f30*/  IMAD.WIDE R28, R12, 0x2, R234 ;  /* 0x000000020c1c7825 */ /* 0x002fc600078e02ea */
[----:B------:R-:W5:Y:S01]  /*4f40*/  LDL.64 R234, [R1+0x10] ;  /* 0x0000100001ea7983 */ /* 0x000f620000100a00 */
[----:B------:R-:W-:Y:S02]  /*4f50*/  LOP3.LUT R9, R9, 0xfff7ffff, RZ, 0xc0, !PT ;  /* 0xfff7ffff09097812 */ /* 0x000fe400078ec0ff */
[----:B------:R-:W-:Y:S01]  /*4f60*/  LOP3.LUT R10, R10, 0xfbffffff, RZ, 0xc0, !PT ;  /* 0xfbffffff0a0a7812 */ /* 0x000fe200078ec0ff */
[----:B------:R0:W5:Y:S03]  /*4f70*/  LDG.E.U16 R202, desc[UR16][R202.64] ;  /* 0x00000010caca7981 */ /* 0x000166000c1e1500 */
[----:B------:R-:W-:Y:S01]  /*4f80*/  @P0 LOP3.LUT R10, R10, 0x4000000, RZ, 0xfc, !PT ;  /* 0x040000000a0a0812 */ /* 0x000fe200078efcff */
[----:B------:R-:W-:Y:S01]  /*4f90*/  VIADD R230, R34, 0x70 ;  /* 0x0000007022e67836 */ /* 0x000fe20000000000 */
[----:B------:R-:W5:Y:S02]  /*4fa0*/  LDG.E.U16 R198, desc[UR16][R198.64] ;  /* 0x00000010c6c67981 */ /* 0x000f64000c1e1500 */
[----:B------:R-:W-:-:S02]  /*4fb0*/  LOP3.LUT R10, R10, 0xffffffdf, RZ, 0xc0, !PT ;  /* 0xffffffdf0a0a7812 */ /* 0x000fc400078ec0ff */
[----:B------:R-:W5:Y:S01]  /*4fc0*/  LDG.E.U16 R186, desc[UR16][R26.64] ;  /* 0x000000101aba7981 */ /* 0x000f62000c1e1500 */
[----:B0-----:R-:W-:Y:S01]  /*4fd0*/  VIADD R203, R34, 0x68 ;  /* 0x0000006822cb7836 */ /* 0x001fe20000000000 */
[----:B------:R-:W-:Y:S02]  /*4fe0*/  LOP3.LUT R8, R8, 0xffbfffff, RZ, 0xc0, !PT ;  /* 0xffbfffff08087812 */ /* 0x000fe400078ec0ff */
[----:B------:R-:W5:Y:S04]  /*4ff0*/  LDG.E.U16 R218, desc[UR16][R218.64] ;  /* 0x00000010dada7981 */ /* 0x000f68000c1e1500 */
[----:B------:R-:W5:Y:S01]  /*5000*/  LDG.E.U16 R199, desc[UR16][R28.64] ;  /* 0x000000101cc77981 */ /* 0x000f62000c1e1500 */
[----:B----4-:R-:W-:-:S03]  /*5010*/  IMAD.WIDE R24, R12, 0x2, R212 ;  /* 0x000000020c187825 */ /* 0x010fc600078e02d4 */
[----:B------:R-:W4:Y:S01]  /*5020*/  LDL.64 R212, [R1] ;  /* 0x0000000001d47983 */ /* 0x000f220000100a00 */
[----:B---3--:R-:W-:-:S03]  /*5030*/  IMAD.WIDE R216, R12, 0x2, R216 ;  /* 0x000000020cd87825 */ /* 0x008fc600078e02d8 */
[----:B------:R-:W3:Y:S04]  /*5040*/  LDG.E.U16 R220, desc[UR16][R24.64] ;  /* 0x0000001018dc7981 */ /* 0x000ee8000c1e1500 */
[----:B------:R-:W3:Y:S04]  /*5050*/  LDG.E.U16 R216, desc[UR16][R216.64] ;  /* 0x00000010d8d87981 */ /* 0x000ee8000c1e1500 */
[----:B------:R0:W3:Y:S02]  /*5060*/  LDG.E.U16 R217, desc[UR16][R32.64] ;  /* 0x0000001020d97981 */ /* 0x0000e4000c1e1500 */
[----:B0-----:R-:W-:-:S05]  /*5070*/  VIADD R32, R34, 0x61 ;  /* 0x0000006122207836 */ /* 0x001fca0000000000 */
[C---:B------:R-:W-:Y:S02]  /*5080*/  ISETP.GT.U32.AND P1, PT, R32.reuse, R13, PT ;  /* 0x0000000d2000720c */ /* 0x040fe40003f24070 */
[----:B------:R-:W-:-:S11]  /*5090*/  ISETP.GT.U32.AND P0, PT, R32, R37, PT ;  /* 0x000000252000720c */ /* 0x000fd60003f04070 */
[----:B------:R-:W-:Y:S02]  /*50a0*/  @P1 LOP3.LUT R9, R9, 0x80000, RZ, 0xfc, !PT ;  /* 0x0008000009091812 */ /* 0x000fe400078efcff */
[C---:B------:R-:W-:Y:S02]  /*50b0*/  ISETP.GT.U32.AND P1, PT, R32.reuse, R35, PT ;  /* 0x000000232000720c */ /* 0x040fe40003f24070 */
[----:B------:R-:W-:-:S11]  /*50c0*/  ISETP.GT.U32.AND P2, PT, R32, R36, PT ;  /* 0x000000242000720c */ /* 0x000fd60003f44070 */
[----:B------:R-:W-:Y:S02]  /*50d0*/  @P1 LOP3.LUT R10, R10, 0x20, RZ, 0xfc, !PT ;  /* 0x000000200a0a1812 */ /* 0x000fe400078efcff */
[----:B------:R-:W-:Y:S02]  /*50e0*/  ISETP.GT.U32.AND P1, PT, R203, R35, PT ;  /* 0x00000023cb00720c */ /* 0x000fe40003f24070 */
[----:B------:R-:W-:-:S04]  /*50f0*/  LOP3.LUT R10, R10, 0xfdffffff, RZ, 0xc0, !PT ;  /* 0xfdffffff0a0a7812 */ /* 0x000fc800078ec0ff */
[----:B------:R-:W-:Y:S02]  /*5100*/  @P0 LOP3.LUT R10, R10, 0x2000000, RZ, 0xfc, !PT ;  /* 0x020000000a0a0812 */ /* 0x000fe400078efcff */
[C---:B------:R-:W-:Y:S02]  /*5110*/  ISETP.GT.U32.AND P0, PT, R203.reuse, R37, PT ;  /* 0x00000025cb00720c */ /* 0x040fe40003f04070 */
[----:B------:R-:W-:Y:S02]  /*5120*/  LOP3.LUT R10, R10, 0xfffffbff, RZ, 0xc0, !PT ;  /* 0xfffffbff0a0a7812 */ /* 0x000fe400078ec0ff */
[----:B------:R-:W-:Y:S02]  /*5130*/  @P2 LOP3.LUT R194, R194, 0x100, RZ, 0xfc, !PT ;  /* 0x00000100c2c22812 */ /* 0x000fe400078efcff */
[----:B------:R-:W-:Y:S02]  /*5140*/  @P1 LOP3.LUT R10, R10, 0x400, RZ, 0xfc, !PT ;  /* 0x000004000a0a1812 */ /* 0x000fe400078efcff */
[----:B------:R-:W-:-:S02]  /*5150*/  ISETP.GT.U32.AND P2, PT, R203, R36, PT ;  /* 0x00000024cb00720c */ /* 0x000fc40003f44070 */
[----:B------:R-:W-:Y:S02]  /*5160*/  ISETP.GT.U32.AND P1, PT, R11, R35, PT ;  /* 0x000000230b00720c */ /* 0x000fe40003f24070 */
[----:B------:R-:W-:-:S04]  /*5170*/  LOP3.LUT R10, R10, 0xefffffff, RZ, 0xc0, !PT ;  /* 0xefffffff0a0a7812 */ /* 0x000fc800078ec0ff */
[----:B------:R-:W-:Y:S02]  /*5180*/  @P0 LOP3.LUT R10, R10, 0x10000000, RZ, 0xfc, !PT ;  /* 0x100000000a0a0812 */ /* 0x000fe400078efcff */
[----:B------:R-:W-:Y:S02]  /*5190*/  ISETP.GT.U32.AND P0, PT, R11, R37, PT ;  /* 0x000000250b00720c */ /* 0x000fe40003f04070 */
[----:B------:R-:W-:Y:S02]  /*51a0*/  LOP3.LUT R194, R194, 0xffffff7f, RZ, 0xc0, !PT ;  /* 0xffffff7fc2c27812 */ /* 0x000fe400078ec0ff */
[----:B------:R-:W-:Y:S02]  /*51b0*/  LOP3.LUT R10, R10, 0xfffff7ff, RZ, 0xc0, !PT ;  /* 0xfffff7ff0a0a7812 */ /* 0x000fe400078ec0ff */
[----:B------:R-:W-:Y:S02]  /*51c0*/  @P2 LOP3.LUT R194, R194, 0x80, RZ, 0xfc, !PT ;  /* 0x00000080c2c22812 */ /* 0x000fe400078efcff */
[----:B------:R-:W-:-:S02]  /*51d0*/  @P1 LOP3.LUT R10, R10, 0x800, RZ, 0xfc, !PT ;  /* 0x000008000a0a1812 */ /* 0x000fc400078efcff */
[----:B------:R-:W-:Y:S02]  /*51e0*/  ISETP.GT.U32.AND P2, PT, R11, R36, PT ;  /* 0x000000240b00720c */ /* 0x000fe40003f44070 */
[----:B------:R-:W-:Y:S01]  /*51f0*/  LOP3.LUT R10, R10, 0x7fffffff, RZ, 0xc0, !PT ;  /* 0x7fffffff0a0a7812 */ /* 0x000fe200078ec0ff */
[----:B------:R-:W-:Y:S01]  /*5200*/  IMAD.WIDE R28, R12, 0x2, R240 ;  /* 0x000000020c1c7825 */ /* 0x000fe200078e02f0 */
[----:B------:R-:W-:Y:S02]  /*5210*/  LOP3.LUT R194, R194, 0xfffffff7, RZ, 0xc0, !PT ;  /* 0xfffffff7c2c27812 */ /* 0x000fe400078ec0ff */
[----:B------:R-:W-:Y:S02]  /*5220*/  @P0 LOP3.LUT R10, R10, 0x80000000, RZ, 0xfc, !PT ;  /* 0x800000000a0a0812 */ /* 0x000fe400078efcff */
[C---:B------:R-:W-:Y:S01]  /*5230*/  ISETP.GT.U32.AND P0, PT, R230.reuse, R37, PT ;  /* 0x00000025e600720c */ /* 0x040fe20003f04070 */
[----:B------:R2:W3:Y:S01]  /*5240*/  LDG.E.U16 R224, desc[UR16][R28.64] ;  /* 0x000000101ce07981 */ /* 0x0004e2000c1e1500 */
[----:B------:R-:W-:-:S03]  /*5250*/  ISETP.GT.U32.AND P1, PT, R230, R35, PT ;  /* 0x00000023e600720c */ /* 0x000fc60003f24070 */
[----:B------:R-:W-:-:S04]  /*5260*/  @P2 LOP3.LUT R194, R194, 0x8, RZ, 0xfc, !PT ;  /* 0x00000008c2c22812 */ /* 0x000fc800078efcff */
[----:B------:R-:W-:Y:S01]  /*5270*/  LOP3.LUT R194, R194, 0xfffffffe, RZ, 0xc0, !PT ;  /* 0xfffffffec2c27812 */ /* 0x000fe200078ec0ff */
[----:B--2---:R-:W-:-:S04]  /*5280*/  IMAD.WIDE R28, R12, 0x2, R228 ;  /* 0x000000020c1c7825 */ /* 0x004fc800078e02e4 */
[----:B------:R-:W-:Y:S01]  /*5290*/  VIADD R229, R34, 0x71 ;  /* 0x0000007122e57836 */ /* 0x000fe20000000000 */
[----:B------:R-:W-:Y:S02]  /*52a0*/  @P0 LOP3.LUT R194, R194, 0x1, RZ, 0xfc, !PT ;  /* 0x00000001c2c20812 */ /* 0x000fe400078efcff */
[----:B------:R-:W-:Y:S02]  /*52b0*/  ISETP.GT.U32.AND P2, PT, R230, R36, PT ;  /* 0x00000024e600720c */ /* 0x000fe40003f44070 */
[----:B------:R-:W-:Y:S01]  /*52c0*/  LOP3.LUT R10, R10, 0xfffeffff, RZ, 0xc0, !PT ;  /* 0xfffeffff0a0a7812 */ /* 0x000fe200078ec0ff */
[----:B------:R-:W-:Y:S01]  /*52d0*/  VIADD R228, R34, 0x78 ;  /* 0x0000007822e47836 */ /* 0x000fe20000000000 */
[----:B------:R-:W-:Y:S01]  /*52e0*/  ISETP.GT.U32.AND P0, PT, R229, R37, PT ;  /* 0x00000025e500720c */ /* 0x000fe20003f04070 */
[----:B------:R-:W-:Y:S01]  /*52f0*/  IMAD.WIDE R26, R12, 0x2, R238 ;  /* 0x000000020c1a7825 */ /* 0x000fe200078e02ee */
[----:B------:R-:W-:Y:S01]  /*5300*/  @P1 LOP3.LUT R10, R10, 0x10000, RZ, 0xfc, !PT ;  /* 0x000100000a0a1812 */ /* 0x000fe200078efcff */
[----:B------:R-:W2:Y:S01]  /*5310*/  LDG.E.U16 R208, desc[UR16][R28.64] ;  /* 0x000000101cd07981 */ /* 0x000ea2000c1e1500 */
[----:B------:R-:W-:-:S02]  /*5320*/  LOP3.LUT R194, R194, 0xfffffffd, RZ, 0xc0, !PT ;  /* 0xfffffffdc2c27812 */ /* 0x000fc400078ec0ff */
[----:B------:R-:W-:Y:S01]  /*5330*/  LOP3.LUT R10, R10, 0xfeffffff, RZ, 0xc0, !PT ;  /* 0xfeffffff0a0a7812 */ /* 0x000fe200078ec0ff */
[----:B------:R-:W-:Y:S01]  /*5340*/  IMAD.WIDE R30, R12, 0x2, R242 ;  /* 0x000000020c1e7825 */ /* 0x000fe200078e02f2 */
[----:B------:R-:W2:Y:S02]  /*5350*/  LDG.E.U16 R21, desc[UR16][R26.64] ;  /* 0x000000101a157981 */ /* 0x000ea4000c1e1500 */
[----:B------:R-:W-:Y:S02]  /*5360*/  @P2 LOP3.LUT R10, R10, 0x1000000, RZ, 0xfc, !PT ;  /* 0x010000000a0a2812 */ /* 0x000fe400078efcff */
[----:B------:R-:W-:Y:S01]  /*5370*/  ISETP.GT.U32.AND P2, PT, R229, R36, PT ;  /* 0x00000024e500720c */ /* 0x000fe20003f44070 */
[----:B------:R-:W-:Y:S01]  /*5380*/  IMAD.WIDE R24, R12, 0x2, R236 ;  /* 0x000000020c187825 */ /* 0x000fe200078e02ec */
[----:B------:R-:W-:Y:S01]  /*5390*/  @P0 LOP3.LUT R194, R194, 0x2, RZ, 0xfc, !PT ;  /* 0x00000002c2c20812 */ /* 0x000fe200078efcff */
[----:B------:R5:W2:Y:S01]  /*53a0*/  LDG.E.U16 R214, desc[UR16][R30.64] ;  /* 0x000000101ed67981 */ /* 0x000aa2000c1e1500 */
[-C--:B------:R-:W-:Y:S01]  /*53b0*/  ISETP.GT.U32.AND P0, PT, R228, R35.reuse, PT ;  /* 0x00000023e400720c */ /* 0x080fe20003f04070 */
[----:B------:R-:W-:Y:S01]  /*53c0*/  VIADD R34, R34, 0x79 ;  /* 0x0000007922227836 */ /* 0x000fe20000000000 */
[----:B------:R-:W-:Y:S01]  /*53d0*/  LOP3.LUT R9, R9, 0xfffbffff, RZ, 0xc0, !PT ;  /* 0xfffbffff09097812 */ /* 0x000fe200078ec0ff */
[----:B------:R0:W2:Y:S01]  /*53e0*/  LDG.E.U16 R200, desc[UR16][R24.64] ;  /* 0x0000001018c87981 */ /* 0x0000a2000c1e1500 */
[----:B------:R-:W-:Y:S01]  /*53f0*/  ISETP.GT.U32.AND P1, PT, R229, R35, PT ;  /* 0x00000023e500720c */ /* 0x000fe20003f24070 */
[----:B-----5:R-:W-:-:S04]  /*5400*/  IMAD.WIDE R30, R12, 0x2, R234 ;  /* 0x000000020c1e7825 */ /* 0x020fc800078e02ea */
[----:B0-----:R-:W-:Y:S01]  /*5410*/  IMAD.WIDE R24, R12, 0x2, R248 ;  /* 0x000000020c187825 */ /* 0x001fe200078e02f8 */
[----:B------:R-:W-:Y:S01]  /*5420*/  @P2 LOP3.LUT R8, R8, 0x400000, RZ, 0xfc, !PT ;  /* 0x0040000008082812 */ /* 0x000fe200078efcff */
[----:B------:R-:W5:Y:S02]  /*5430*/  LDG.E.U16 R15, desc[UR16][R30.64] ;  /* 0x000000101e0f7981 */ /* 0x000f64000c1e1500 */
[----:B------:R-:W-:Y:S02]  /*5440*/  @P0 LOP3.LUT R9, R9, 0x40000, RZ, 0xfc, !PT ;  /* 0x0004000009090812 */ /* 0x000fe400078efcff */
[C---:B------:R-:W-:Y:S02]  /*5450*/  ISETP.GT.U32.AND P3, PT, R228.reuse, R37, PT ;  /* 0x00000025e400720c */ /* 0x040fe40003f64070 */
[----:B------:R-:W-:Y:S02]  /*5460*/  ISETP.GT.U32.AND P4, PT, R228, R36, PT ;  /* 0x00000024e400720c */ /* 0x000fe40003f84070 */
[----:B------:R-:W-:-:S02]  /*5470*/  ISETP.GT.U32.AND P0, PT, R34, R35, PT ;  /* 0x000000232200720c */ /* 0x000fc40003f04070 */
[C---:B------:R-:W-:Y:S02]  /*5480*/  ISETP.GT.U32.AND P5, PT, R34.reuse, R37, PT ;  /* 0x000000252200720c */ /* 0x040fe40003fa4070 */
[C---:B------:R-:W-:Y:S02]  /*5490*/  ISETP.GT.U32.AND P6, PT, R34.reuse, R36, PT ;  /* 0x000000242200720c */ /* 0x040fe40003fc4070 */
[----:B------:R-:W-:Y:S01]  /*54a0*/  ISETP.GT.U32.AND P2, PT, R34, R13, PT ;  /* 0x0000000d2200720c */ /* 0x000fe20003f44070 */
[----:B------:R-:W-:Y:S01]  /*54b0*/  UMOV UR13, 0x40000040 ;  /* 0x40000040000d7882 */ /* 0x000fe20000000000 */
[----:B------:R-:W-:Y:S01]  /*54c0*/  UMOV UR46, UR14 ;  /* 0x0000000e002e7c82 */ /* 0x000fe20008000000 */
[----:B------:R-:W-:Y:S01]  /*54d0*/  UMOV UR47, UR15 ;  /* 0x0000000f002f7c82 */ /* 0x000fe20008000000 */
[----:B----4-:R-:W-:-:S04]  /*54e0*/  IMAD.WIDE R26, R12, 0x2, R212 ;  /* 0x000000020c1a7825 */ /* 0x010fc800078e02d4 */
[----:B------:R-:W-:Y:S01]  /*54f0*/  IMAD.WIDE R212, R12, 0x2, R250 ;  /* 0x000000020cd47825 */ /* 0x000fe200078e02fa */
[----:B------:R-:W4:Y:S05]  /*5500*/  LDG.E.U16 R219, desc[UR16][R26.64] ;  /* 0x000000101adb7981 */ /* 0x000f2a000c1e1500 */
[----:B------:R-:W4:Y:S04]  /*5510*/  LDG.E.U16 R212, desc[UR16][R212.64] ;  /* 0x00000010d4d47981 */ /* 0x000f28000c1e1500 */
[----:B------:R0:W4:Y:S02]  /*5520*/  LDG.E.U16 R213, desc[UR16][R24.64] ;  /* 0x0000001018d57981 */ /* 0x000124000c1e1500 */
[----:B0-----:R-:W-:-:S06]  /*5530*/  WARPGROUP.ARRIVE ;  /* 0x00000000000079c5 */ /* 0x001fcc0000000000 */
[----:B------:R-:W-:Y:S01]  /*5540*/  HGMMA.64x128x16.F32.BF16 R88, gdesc[UR12].tnspA, RZ, !UPT ;  /* 0x21e000000c5879f0 */ /* 0x000fe2000c7018ff */
[----:B------:R-:W-:-:S11]  /*5550*/  UMOV UR50, UR10 ;  /* 0x0000000a00327c82 */ /* 0x000fd60008000000 */
[----:B------:R-:W-:-:S12]  /*5560*/  HGMMA.64x128x16.F32.BF16 R88, gdesc[UR8].tnspA, R88 ;  /* 0x21e00000085879f0 */ /* 0x000fd80008701858 */
[----:B------:R-:W-:Y:S01]  /*5570*/  HGMMA.64x128x16.F32.BF16 R24, gdesc[UR44].tnspA, RZ, !UPT ;  /* 0x21e000002c1879f0 */ /* 0x000fe2000c7018ff */
[----:B------:R-:W-:Y:S01]  /*5580*/  UMOV UR51, UR11 ;  /* 0x0000000b00337c82 */ /* 0x000fe20008000000 */
[----:B------:R-:W-:-:S04]  /*5590*/  LOP3.LUT R8, R8, 0xff7fffff, RZ, 0xc0, !PT ;  /* 0xff7fffff08087812 */ /* 0x000fc800078ec0ff */
[----:B------:R-:W-:-:S04]  /*55a0*/  @P3 LOP3.LUT R8, R8, 0x800000, RZ, 0xfc, !PT ;  /* 0x0080000008083812 */ /* 0x000fc800078efcff */
[----:B------:R-:W-:-:S04]  /*55b0*/  LOP3.LUT R8, R8, 0xfeffffff, RZ, 0xc0, !PT ;  /* 0xfeffffff08087812 */ /* 0x000fc800078ec0ff */
[----:B------:R-:W-:Y:S02]  /*55c0*/  @P4 LOP3.LUT R8, R8, 0x1000000, RZ, 0xfc, !PT ;  /* 0x0100000008084812 */ /* 0x000fe400078efcff */
[----:B------:R-:W-:Y:S02]  /*55d0*/  LOP3.LUT P4, RZ, R197, 0x10000000, RZ, 0xc0, !PT ;  /* 0x10000000c5ff7812 */ /* 0x000fe4000788c0ff */
[----:B------:R-:W-:Y:S02]  /*55e0*/  LOP3.LUT R231, R231, 0xffffffef, RZ, 0xc0, !PT ;  /* 0xffffffefe7e77812 */ /* 0x000fe400078ec0ff */
[----:B------:R-:W-:-:S04]  /*55f0*/  LOP3.LUT R10, R10, 0xfffdffff, RZ, 0xc0, !PT ;  /* 0xfffdffff0a0a7812 */ /* 0x000fc800078ec0ff */
[----:B------:R-:W-:-:S05]  /*5600*/  @P1 LOP3.LUT R10, R10, 0x20000, RZ, 0xfc, !PT ;  /* 0x000200000a0a1812 */ /* 0x000fca00078efcff */
[----:B------:R-:W-:Y:S02]  /*5610*/  @P4 LOP3.LUT R231, R231, 0x10, RZ, 0xfc, !PT ;  /* 0x00000010e7e74812 */ /* 0x000fe400078efcff */
[----:B------:R-:W-:Y:S02]  /*5620*/  LOP3.LUT P4, RZ, R8, 0x40, RZ, 0xc0, !PT ;  /* 0x0000004008ff7812 */ /* 0x000fe4000788c0ff */
[----:B------:R-:W-:Y:S02]  /*5630*/  LOP3.LUT R10, R10, 0xff7fffff, RZ, 0xc0, !PT ;  /* 0xff7fffff0a0a7812 */ /* 0x000fe400078ec0ff */
[----:B------:R-:W-:Y:S01]  /*5640*/  LOP3.LUT R231, R231, 0xffffffdf, RZ, 0xc0, !PT ;  /* 0xffffffdfe7e77812 */ /* 0x000fe200078ec0ff */
[----:B------:R-:W-:Y:S01]  /*5650*/  HGMMA.64x128x16.F32.BF16 R24, gdesc[UR48].tnspA, R24, gsb0 ;  /* 0x21e00000301879f0 */ /* 0x000fe20008001818 */
[----:B------:R-:W-:-:S07]  /*5660*/  @P0 LOP3.LUT R10, R10, 0x800000, RZ, 0xfc, !PT ;  /* 0x008000000a0a0812 */ /* 0x000fce00078efcff */
[----:B------:R-:W-:Y:S02]  /*5670*/  @P4 LOP3.LUT R231, R231, 0x20, RZ, 0xfc, !PT ;  /* 0x00000020e7e74812 */ /* 0x000fe400078efcff */
[----:B------:R-:W-:Y:S02]  /*5680*/  LOP3.LUT P4, RZ, R10, 0x1, RZ, 0xc0, !PT ;  /* 0x000000010aff7812 */ /* 0x000fe4000788c0ff */
[----:B------:R-:W-:-:S11]  /*5690*/  LOP3.LUT R231, R231, 0xffffffbf, RZ, 0xc0, !PT ;  /* 0xffffffbfe7e77812 */ /* 0x000fd600078ec0ff */
[----:B------:R-:W-:Y:S02]  /*56a0*/  @P4 LOP3.LUT R231, R231, 0x40, RZ, 0xfc, !PT ;  /* 0x00000040e7e74812 */ /* 0x000fe400078efcff */
[C---:B------:R-:W-:Y:S02]  /*56b0*/  LOP3.LUT P4, RZ, R8.reuse, 0x200, RZ, 0xc0, !PT ;  /* 0x0000020008ff7812 */ /* 0x040fe4000788c0ff */
[----:B------:R-:W-:-:S04]  /*56c0*/  LOP3.LUT R8, R8, 0xfdffffff, RZ, 0xc0, !PT ;  /* 0xfdffffff08087812 */ /* 0x000fc800078ec0ff */
[----:B------:R-:W-:-:S04]  /*56d0*/  @P5 LOP3.LUT R8, R8, 0x2000000, RZ, 0xfc, !PT ;  /* 0x0200000008085812 */ /* 0x000fc800078efcff */
[C---:B------:R-:W-:Y:S02]  /*56e0*/  LOP3.LUT P5, RZ, R8.reuse, 0x1, RZ, 0xc0, !PT ;  /* 0x0000000108ff7812 */ /* 0x040fe400078ac0ff */
[----:B------:R-:W-:Y:S02]  /*56f0*/  LOP3.LUT R8, R8, 0xfbffffff, RZ, 0xc0, !PT ;  /* 0xfbffffff08087812 */ /* 0x000fe400078ec0ff */
[----:B------:R-:W-:Y:S02]  /*5700*/  LOP3.LUT R9, R9, 0xffefffff, RZ, 0xc0, !PT ;  /* 0xffefffff09097812 */ /* 0x000fe400078ec0ff */
[----:B------:R-:W-:Y:S02]  /*5710*/  @P6 LOP3.LUT R8, R8, 0x4000000, RZ, 0xfc, !PT ;  /* 0x0400000008086812 */ /* 0x000fe400078efcff */
[----:B------:R-:W-:Y:S02]  /*5720*/  @P2 LOP3.LUT R9, R9, 0x100000, RZ, 0xfc, !PT ;  /* 0x0010000009092812 */ /* 0x000fe400078efcff */
[----:B------:R-:W-:-:S02]  /*5730*/  LOP3.LUT P2, RZ, R8, 0x10, RZ, 0xc0, !PT ;  /* 0x0000001008ff7812 */ /* 0x000fc4000784c0ff */
[----:B------:R-:W-:Y:S02]  /*5740*/  LOP3.LUT R9, R9, 0xefffffff, RZ, 0xc0, !PT ;  /* 0xefffffff09097812 */ /* 0x000fe400078ec0ff */
[----:B------:R-:W-:-:S04]  /*5750*/  LOP3.LUT R231, R231, 0xffffff7f, RZ, 0xc0, !PT ;  /* 0xffffff7fe7e77812 */ /* 0x000fc800078ec0ff */
[----:B------:R-:W-:Y:S02]  /*5760*/  @P4 LOP3.LUT R231, R231, 0x80, RZ, 0xfc, !PT ;  /* 0x00000080e7e74812 */ /* 0x000fe400078efcff */
[----:B------:R-:W-:Y:S01]  /*5770*/  LOP3.LUT P4, RZ, R10, 0x2, RZ, 0xc0, !PT ;  /* 0x000000020aff7812 */ /* 0x000fe2000788c0ff */
[----:B------:R-:W-:Y:S02]  /*5780*/  WARPGROUP.DEPBAR.LE gsb0, 0x0 ;  /* 0x00008000000079c5 */ /* 0x000fe40000010000 */
[----:B------:R-:W-:Y:S01]  /*5790*/  FMUL R93, R93, UR24 ;  /* 0x000000185d5d7c20 */ /* 0x000fe20008400000 */
[----:B------:R-:W-:Y:S01]  /*57a0*/  LOP3.LUT P0, RZ, R197, 0x4000000, RZ, 0xc0, !PT ;  /* 0x04000000c5ff7812 */ /* 0x000fe2000780c0ff */
[----:B------:R-:W-:Y:S03]  /*57b0*/  BAR.SYNC.DEFER_BLOCKING 0x0 ;  /* 0x0000000000007b1d */ /* 0x000fe60000010000 */
[----:B------:R-:W-:-:S02]  /*57c0*/  FSEL R93, R93, -INF , !P2 ;  /* 0xff8000005d5d7808 */ /* 0x000fc40005000000 */
[----:B------:R-:W-:-:S13]  /*57d0*/  LOP3.LUT P2, RZ, R194, 0x10000000, RZ, 0xc0, !PT ;  /* 0x10000000c2ff7812 */ /* 0x000fda000784c0ff */
[----:B------:R-:W-:Y:S02]  /*57e0*/  @P2 LOP3.LUT R9, R9, 0x10000000, RZ, 0xfc, !PT ;  /* 0x1000000009092812 */ /* 0x000fe400078efcff */
[----:B------:R-:W-:Y:S02]  /*57f0*/  LOP3.LUT P2, RZ, R197, 0x1, RZ, 0xc0, !PT ;  /* 0x00000001c5ff7812 */ /* 0x000fe4000784c0ff */
[----:B------:R-:W-:-:S11]  /*5800*/  LOP3.LUT R9, R9, 0xdfffffff, RZ, 0xc0, !PT ;  /* 0xdfffffff09097812 */ /* 0x000fd600078ec0ff */
[----:B------:R-:W-:Y:S02]  /*5810*/  @P2 LOP3.LUT R9, R9, 0x20000000, RZ, 0xfc, !PT ;  /* 0x2000000009092812 */ /* 0x000fe400078efcff */
[----:B------:R-:W-:Y:S02]  /*5820*/  LOP3.LUT P2, RZ, R197, 0x4, RZ, 0xc0, !PT ;  /* 0x00000004c5ff7812 */ /* 0x000fe4000784c0ff */
[----:B------:R-:W-:Y:S01]  /*5830*/  LOP3.LUT R9, R9, 0xbfffffff, RZ, 0xc0, !PT ;  /* 0xbfffffff09097812 */ /* 0x000fe200078ec0ff */
[----:B------:R-:W-:Y:S01]  /*5840*/  FMUL R89, R89, UR24 ;  /* 0x0000001859597c20 */ /* 0x000fe20008400000 */
[----:B------:R-:W-:-:S09]  /*5850*/  FMUL R90, R90, UR24 ;  /* 0x000000185a5a7c20 */ /* 0x000fd20008400000 */
[----:B------:R-:W-:Y:S02]  /*5860*/  @P2 LOP3.LUT R9, R9, 0x40000000, RZ, 0xfc, !PT ;  /* 0x4000000009092812 */ /* 0x000fe400078efcff */
[----:B------:R-:W-:Y:S02]  /*5870*/  LOP3.LUT P2, RZ, R197, 0x40, RZ, 0xc0, !PT ;  /* 0x00000040c5ff7812 */ /* 0x000fe4000784c0ff */
[----:B------:R-:W-:Y:S02]  /*5880*/  FSEL R89, R89, -INF , !P4 ;  /* 0xff80000059597808 */ /* 0x000fe40006000000 */
[----:B------:R-:W-:Y:S02]  /*5890*/  LOP3.LUT P4, RZ, R231, 0x80, RZ, 0xc0, !PT ;  /* 0x00000080e7ff7812 */ /* 0x000fe4000788c0ff */
[----:B------:R-:W-:Y:S01]  /*58a0*/  LOP3.LUT R9, R9, 0x7fffffff, RZ, 0xc0, !PT ;  /* 0x7fffffff09097812 */ /* 0x000fe200078ec0ff */
[----:B------:R-:W-:Y:S01]  /*58b0*/  FMUL R91, R91, UR24 ;  /* 0x000000185b5b7c20 */ /* 0x000fe20008400000 */
[----:B------:R-:W-:-:S02]  /*58c0*/  FSEL R90, R90, -INF , !P4 ;  /* 0xff8000005a5a7808 */ /* 0x000fc40006000000 */
[----:B------:R-:W-:-:S03]  /*58d0*/  LOP3.LUT P4, RZ, R231, 0x40, RZ, 0xc0, !PT ;  /* 0x00000040e7ff7812 */ /* 0x000fc6000788c0ff */
[----:B------:R-:W-:Y:S02]  /*58e0*/  @P2 LOP3.LUT R9, R9, 0x80000000, RZ, 0xfc, !PT ;  /* 0x8000000009092812 */ /* 0x000fe400078efcff */
[----:B------:R-:W-:Y:S01]  /*58f0*/  LOP3.LUT P2, RZ, R197, 0x10, RZ, 0xc0, !PT ;  /* 0x00000010c5ff7812 */ /* 0x000fe2000784c0ff */
[----:B------:R-:W-:Y:S01]  /*5900*/  FMUL R92, R92, UR24 ;  /* 0x000000185c5c7c20 */ /* 0x000fe20008400000 */
[----:B------:R-:W-:Y:S02]  /*5910*/  FSEL R91, R91, -INF , !P4 ;  /* 0xff8000005b5b7808 */ /* 0x000fe40006000000 */
[----:B------:R-:W-:-:S04]  /*5920*/  LOP3.LUT P4, RZ, R231, 0x20, RZ, 0xc0, !PT ;  /* 0x00000020e7ff7812 */ /* 0x000fc8000788c0ff */
[----:B------:R-:W-:Y:S02]  /*5930*/  FSEL R92, R92, -INF , !P4 ;  /* 0xff8000005c5c7808 */ /* 0x000fe40006000000 */
[C---:B------:R-:W-:Y:S02]  /*5940*/  LOP3.LUT P4, RZ, R231.reuse, 0x10, RZ, 0xc0, !PT ;  /* 0x00000010e7ff7812 */ /* 0x040fe4000788c0ff */
[----:B------:R-:W-:-:S04]  /*5950*/  LOP3.LUT R231, R231, 0xfffffffe, RZ, 0xc0, !PT ;  /* 0xfffffffee7e77812 */ /* 0x000fc800078ec0ff */
[----:B------:R-:W-:Y:S02]  /*5960*/  @P2 LOP3.LUT R231, R231, 0x1, RZ, 0xfc, !PT ;  /* 0x00000001e7e72812 */ /* 0x000fe400078efcff */
[----:B------:R-:W-:Y:S02]  /*5970*/  LOP3.LUT P2, RZ, R197, 0x100, RZ, 0xc0, !PT ;  /* 0x00000100c5ff7812 */ /* 0x000fe4000784c0ff */
[----:B------:R-:W-:-:S11]  /*5980*/  LOP3.LUT R231, R231, 0xfffffffd, RZ, 0xc0, !PT ;  /* 0xfffffffde7e77812 */ /* 0x000fd600078ec0ff */
        /* <DEDUP_REMOVED lines=9> */
[----:B------:R-:W-:-:S04]  /*5a20*/  LOP3.LUT P2, RZ, R197, 0x1000, RZ, 0xc0, !PT ;  /* 0x00001000c5ff7812 */ /* 0x000fc8000784c0ff */
[----:B------:R-:W-:Y:S02]  /*5a30*/  FSEL R105, R105, -INF , !P2 ;  /* 0xff80000069697808 */ /* 0x000fe40005000000 */
[----:B------:R-:W-:Y:S01]  /*5a40*/  LOP3.LUT P2, RZ, R231, 0x8, RZ, 0xc0, !PT ;  /* 0x00000008e7ff7812 */ /* 0x000fe2000784c0ff */
[----:B------:R-:W-:-:S03]  /*5a50*/  FMUL R107, R107, UR24 ;  /* 0x000000186b6b7c20 */ /* 0x000fc60008400000 */
[----:B------:R-:W-:Y:S02]  /*5a60*/  FSEL R106, R106, -INF , !P2 ;  /* 0xff8000006a6a7808 */ /* 0x000fe40005000000 */
[----:B------:R-:W-:Y:S01]  /*5a70*/  LOP3.LUT P2, RZ, R231, 0x4, RZ, 0xc0, !PT ;  /* 0x00000004e7ff7812 */ /* 0x000fe2000784c0ff */
[----:B------:R-:W-:Y:S01]  /*5a80*/  FMUL R108, R108, UR24 ;  /* 0x000000186c6c7c20 */ /* 0x000fe20008400000 */
[----:B------:R-:W-:Y:S02]  /*5a90*/  FMUL R99, R99, UR24 ;  /* 0x0000001863637c20 */ /* 0x000fe40008400000 */
[----:B------:R-:W-:Y:S02]  /*5aa0*/  FSEL R107, R107, -INF , !P2 ;  /* 0xff8000006b6b7808 */ /* 0x000fe40005000000 */
[----:B------:R-:W-:Y:S01]  /*5ab0*/  LOP3.LUT P2, RZ, R231, 0x2, RZ, 0xc0, !PT ;  /* 0x00000002e7ff7812 */ /* 0x000fe2000784c0ff */
[----:B------:R-:W-:Y:S01]  /*5ac0*/  FMUL R109, R109, UR24 ;  /* 0x000000186d6d7c20 */ /* 0x000fe20008400000 */
[----:B------:R-:W-:-:S02]  /*5ad0*/  FSEL R99, R99, -INF , !P0 ;  /* 0xff80000063637808 */ /* 0x000fc40004000000 */
[----:B------:R-:W-:Y:S01]  /*5ae0*/  FSEL R108, R108, -INF , !P2 ;  /* 0xff8000006c6c7808 */ /* 0x000fe20005000000 */
[----:B------:R-:W-:Y:S01]  /*5af0*/  FMUL R104, R104, UR24 ;  /* 0x0000001868687c20 */ /* 0x000fe20008400000 */
[----:B------:R-:W-:Y:S02]  /*5b00*/  LOP3.LUT P2, RZ, R231, 0x1, RZ, 0xc0, !PT ;  /* 0x00000001e7ff7812 */ /* 0x000fe4000784c0ff */
[----:B------:R-:W-:Y:S01]  /*5b10*/  LOP3.LUT P0, RZ, R197, 0x10000, RZ, 0xc0, !PT ;  /* 0x00010000c5ff7812 */ /* 0x000fe2000780c0ff */
[----:B------:R-:W-:Y:S01]  /*5b20*/  FMUL R110, R110, UR24 ;  /* 0x000000186e6e7c20 */ /* 0x000fe20008400000 */
[----:B------:R-:W-:Y:S01]  /*5b30*/  FSEL R109, R109, -INF , !P2 ;  /* 0xff8000006d6d7808 */ /* 0x000fe20005000000 */
[----:B------:R-:W-:Y:S01]  /*5b40*/  FMUL R119, R119, UR24 ;  /* 0x0000001877777c20 */ /* 0x000fe20008400000 */
[----:B------:R-:W-:Y:S02]  /*5b50*/  LOP3.LUT P2, RZ, R9, 0x80000000, RZ, 0xc0, !PT ;  /* 0x8000000009ff7812 */ /* 0x000fe4000784c0ff */
[----:B------:R-:W-:-:S02]  /*5b60*/  FSEL R104, R104, -INF , !P0 ;  /* 0xff80000068687808 */ /* 0x000fc40004000000 */
[----:B------:R-:W-:Y:S01]  /*5b70*/  LOP3.LUT P0, RZ, R10, 0x80, RZ, 0xc0, !PT ;  /* 0x000000800aff7812 */ /* 0x000fe2000780c0ff */
[----:B------:R-:W-:Y:S01]  /*5b80*/  FMUL R111, R111, UR24 ;  /* 0x000000186f6f7c20 */ /* 0x000fe20008400000 */
[----:B------:R-:W-:Y:S02]  /*5b90*/  FSEL R110, R110, -INF , !P2 ;  /* 0xff8000006e6e7808 */ /* 0x000fe40005000000 */
[----:B------:R-:W-:Y:S02]  /*5ba0*/  LOP3.LUT P2, RZ, R9, 0x40000000, RZ, 0xc0, !PT ;  /* 0x4000000009ff7812 */ /* 0x000fe4000784c0ff */
[----:B------:R-:W-:Y:S02]  /*5bb0*/  FSEL R119, R119, -INF , !P0 ;  /* 0xff80000077777808 */ /* 0x000fe40004000000 */
[----:B------:R-:W-:Y:S01]  /*5bc0*/  LOP3.LUT P0, RZ, R194, 0x1000, RZ, 0xc0, !PT ;  /* 0x00001000c2ff7812 */ /* 0x000fe2000780c0ff */
[----:B------:R-:W-:Y:S01]  /*5bd0*/  FMUL R112, R112, UR24 ;  /* 0x0000001870707c20 */ /* 0x000fe20008400000 */
[----:B------:R-:W-:-:S02]  /*5be0*/  FSEL R111, R111, -INF , !P2 ;  /* 0xff8000006f6f7808 */ /* 0x000fc40005000000 */
[----:B------:R-:W-:-:S04]  /*5bf0*/  LOP3.LUT P2, RZ, R9, 0x20000000, RZ, 0xc0, !PT ;  /* 0x2000000009ff7812 */ /* 0x000fc8000784c0ff */
[----:B------:R-:W-:Y:S02]  /*5c00*/  FSEL R112, R112, -INF , !P2 ;  /* 0xff80000070707808 */ /* 0x000fe40005000000 */
[C---:B------:R-:W-:Y:S02]  /*5c10*/  LOP3.LUT P2, RZ, R9.reuse, 0x10000000, RZ, 0xc0, !PT ;  /* 0x1000000009ff7812 */ /* 0x040fe4000784c0ff */
[----:B------:R-:W-:Y:S01]  /*5c20*/  LOP3.LUT R9, R9, 0xfbffffff, RZ, 0xc0, !PT ;  /* 0xfbffffff09097812 */ /* 0x000fe200078ec0ff */
[----:B------:R-:W-:Y:S01]  /*5c30*/  FMUL R95, R95, UR24 ;  /* 0x000000185f5f7c20 */ /* 0x000fe20008400000 */
[----:B------:R-:W-:Y:S02]  /*5c40*/  LOP3.LUT P6, RZ, R8, 0x4, RZ, 0xc0, !PT ;  /* 0x0000000408ff7812 */ /* 0x000fe400078cc0ff */
[----:B------:R-:W-:Y:S02]  /*5c50*/  @P0 LOP3.LUT R9, R9, 0x4000000, RZ, 0xfc, !PT ;  /* 0x0400000009090812 */ /* 0x000fe400078efcff */
[----:B------:R-:W-:Y:S01]  /*5c60*/  LOP3.LUT P0, RZ, R194, 0x4000, RZ, 0xc0, !PT ;  /* 0x00004000c2ff7812 */ /* 0x000fe2000780c0ff */
[----:B------:R-:W-:Y:S01]  /*5c70*/  FMUL R114, R114, UR24 ;  /* 0x0000001872727c20 */ /* 0x000fe20008400000 */
[----:B------:R-:W-:-:S02]  /*5c80*/  FSEL R95, R95, -INF , !P6 ;  /* 0xff8000005f5f7808 */ /* 0x000fc40007000000 */
[----:B------:R-:W-:Y:S02]  /*5c90*/  LOP3.LUT P6, RZ, R194, 0x40000000, RZ, 0xc0, !PT ;  /* 0x40000000c2ff7812 */ /* 0x000fe400078cc0ff */
[----:B------:R-:W-:Y:S02]  /*5ca0*/  LOP3.LUT R9, R9, 0xf7ffffff, RZ, 0xc0, !PT ;  /* 0xf7ffffff09097812 */ /* 0x000fe400078ec0ff */
[----:B------:R-:W-:Y:S02]  /*5cb0*/  FSEL R114, R114, -INF , !P6 ;  /* 0xff80000072727808 */ /* 0x000fe40007000000 */
[----:B------:R-:W-:-:S03]  /*5cc0*/  LOP3.LUT P6, RZ, R10, 0x8000000, RZ, 0xc0, !PT ;  /* 0x080000000aff7812 */ /* 0x000fc600078cc0ff */
[----:B------:R-:W-:-:S04]  /*5cd0*/  @P0 LOP3.LUT R9, R9, 0x8000000, RZ, 0xfc, !PT ;  /* 0x0800000009090812 */ /* 0x000fc800078efcff */
[----:B------:R-:W-:-:S06]  /*5ce0*/  LOP3.LUT R9, R9, 0xffbfffff, RZ, 0xc0, !PT ;  /* 0xffbfffff09097812 */ /* 0x000fcc00078ec0ff */
[----:B------:R-:W-:Y:S02]  /*5cf0*/  @P6 LOP3.LUT R9, R9, 0x400000, RZ, 0xfc, !PT ;  /* 0x0040000009096812 */ /* 0x000fe400078efcff */
[----:B------:R-:W-:Y:S02]  /*5d00*/  LOP3.LUT P6, RZ, R10, 0x40000000, RZ, 0xc0, !PT ;  /* 0x400000000aff7812 */ /* 0x000fe400078cc0ff */
[----:B------:R-:W-:-:S11]  /*5d10*/  LOP3.LUT R9, R9, 0xff7fffff, RZ, 0xc0, !PT ;  /* 0xff7fffff09097812 */ /* 0x000fd600078ec0ff */
[----:B------:R-:W-:Y:S02]  /*5d20*/  @P6 LOP3.LUT R9, R9, 0x800000, RZ, 0xfc, !PT ;  /* 0x0080000009096812 */ /* 0x000fe400078efcff */
[----:B------:R-:W-:Y:S02]  /*5d30*/  LOP3.LUT P6, RZ, R194, 0x4, RZ, 0xc0, !PT ;  /* 0x00000004c2ff7812 */ /* 0x000fe400078cc0ff */
[----:B------:R-:W-:Y:S01]  /*5d40*/  LOP3.LUT R9, R9, 0xfeffffff, RZ, 0xc0, !PT ;  /* 0xfeffffff09097812 */ /* 0x000fe200078ec0ff */
[----:B------:R-:W-:Y:S01]  /*5d50*/  FMUL R100, R100, UR24 ;  /* 0x0000001864647c20 */ /* 0x000fe20008400000 */
[----:B------:R-:W-:Y:S01]  /*5d60*/  LOP3.LUT P1, RZ, R197, 0x1000000, RZ, 0xc0, !PT ;  /* 0x01000000c5ff7812 */ /* 0x000fe2000782c0ff */
[----:B------:R-:W-:Y:S01]  /*5d70*/  FMUL R113, R113, UR24 ;  /* 0x0000001871717c20 */ /* 0x000fe20008400000 */
[----:B------:R-:W-:Y:S02]  /*5d80*/  FMUL R103, R103, UR24 ;  /* 0x0000001867677c20 */ /* 0x000fe40008400000 */
[----:B------:R-:W-:-:S05]  /*5d90*/  FSEL R100, R100, -INF , !P1 ;  /* 0xff80000064647808 */ /* 0x000fca0004800000 */
[----:B------:R-:W-:Y:S02]  /*5da0*/  @P6 LOP3.LUT R9, R9, 0x1000000, RZ, 0xfc, !PT ;  /* 0x0100000009096812 */ /* 0x000fe400078efcff */
[----:B------:R-:W-:Y:S02]  /*5db0*/  LOP3.LUT P6, RZ, R194, 0x40, RZ, 0xc0, !PT ;  /* 0x00000040c2ff7812 */ /* 0x000fe400078cc0ff */
[----:B------:R-:W-:Y:S02]  /*5dc0*/  LOP3.LUT P1, RZ, R197, 0x40000, RZ, 0xc0, !PT ;  /* 0x00040000c5ff7812 */ /* 0x000fe4000782c0ff */
[----:B------:R-:W-:Y:S01]  /*5dd0*/  FSEL R113, R113, -INF , !P2 ;  /* 0xff80000071717808 */ /* 0x000fe20005000000 */
[----:B------:R-:W-:Y:S01]  /*5de0*/  FMUL R118, R118, UR24 ;  /* 0x0000001876767c20 */ /* 0x000fe20008400000 */
[----:B------:R-:W-:Y:S02]  /*5df0*/  LOP3.LUT P2, RZ, R10, 0x8000, RZ, 0xc0, !PT ;  /* 0x000080000aff7812 */ /* 0x000fe4000784c0ff */
[----:B------:R-:W-:-:S02]  /*5e00*/  FSEL R103, R103, -INF , !P1 ;  /* 0xff80000067677808 */ /* 0x000fc40004800000 */
[----:B------:R-:W-:Y:S02]  /*5e10*/  LOP3.LUT R9, R9, 0xfdffffff, RZ, 0xc0, !PT ;  /* 0xfdffffff09097812 */ /* 0x000fe400078ec0ff */
[----:B------:R-:W-:Y:S01]  /*5e20*/  LOP3.LUT P1, RZ, R194, 0x400000, RZ, 0xc0, !PT ;  /* 0x00400000c2ff7812 */ /* 0x000fe2000782c0ff */
[----:B------:R-:W-:Y:S01]  /*5e30*/  FMUL R121, R121, UR24 ;  /* 0x0000001879797c20 */ /* 0x000fe20008400000 */
[----:B------:R-:W-:Y:S02]  /*5e40*/  @P6 LOP3.LUT R9, R9, 0x2000000, RZ, 0xfc, !PT ;  /* 0x0200000009096812 */ /* 0x000fe400078efcff */
[----:B------:R-:W-:Y:S02]  /*5e50*/  FSEL R118, R118, -INF , !P1 ;  /* 0xff80000076767808 */ /* 0x000fe40004800000 */
[----:B------:R-:W-:Y:S02]  /*5e60*/  LOP3.LUT P1, RZ, R194, 0x100000, RZ, 0xc0, !PT ;  /* 0x00100000c2ff7812 */ /* 0x000fe4000782c0ff */
[----:B------:R-:W-:Y:S01]  /*5e70*/  LOP3.LUT R9, R9, 0xffdfffff, RZ, 0xc0, !PT ;  /* 0xffdfffff09097812 */ /* 0x000fe200078ec0ff */
[----:B------:R-:W-:Y:S01]  /*5e80*/  FMUL R134, R134, UR24 ;  /* 0x0000001886867c20 */ /* 0x000fe20008400000 */
[----:B------:R-:W-:-:S02]  /*5e90*/  FSEL R121, R121, -INF , !P1 ;  /* 0xff80000079797808 */ /* 0x000fc40004800000 */
[----:B------:R-:W-:Y:S02]  /*5ea0*/  LOP3.LUT P1, RZ, R10, 0x10, RZ, 0xc0, !PT ;  /* 0x000000100aff7812 */ /* 0x000fe4000782c0ff */
[----:B------:R-:W-:Y:S02]  /*5eb0*/  @P2 LOP3.LUT R9, R9, 0x200000, RZ, 0xfc, !PT ;  /* 0x0020000009092812 */ /* 0x000fe400078efcff */
[----:B------:R-:W-:Y:S02]  /*5ec0*/  FSEL R134, R134, -INF , !P1 ;  /* 0xff80000086867808 */ /* 0x000fe40004800000 */
[----:B------:R-:W-:Y:S01]  /*5ed0*/  LOP3.LUT P1, RZ, R9, 0x80000, RZ, 0xc0, !PT ;  /* 0x0008000009ff7812 */ /* 0x000fe2000782c0ff */
[----:B------:R-:W-:Y:S01]  /*5ee0*/  FMUL R137, R137, UR24 ;  /* 0x0000001889897c20 */ /* 0x000fe20008400000 */
[----:B------:R-:W-:Y:S02]  /*5ef0*/  FMUL R126, R126, UR24 ;  /* 0x000000187e7e7c20 */ /* 0x000fe40008400000 */
[----:B------:R-:W-:-:S02]  /*5f00*/  ISETP.GT.U32.AND.EX P1, PT, R22, RZ, PT, P1 ;  /* 0x000000ff1600720c */ /* 0x000fc40003f24110 */
[----:B------:R-:W-:Y:S02]  /*5f10*/  LOP3.LUT P6, RZ, R194, 0x400, RZ, 0xc0, !PT ;  /* 0x00000400c2ff7812 */ /* 0x000fe400078cc0ff */
[----:B------:R-:W-:Y:S02]  /*5f20*/  FSEL R137, R137, -INF , !P1 ;  /* 0xff80000089897808 */ /* 0x000fe40004800000 */
[----:B------:R-:W-:Y:S01]  /*5f30*/  LOP3.LUT P1, RZ, R10, 0x20, RZ, 0xc0, !PT ;  /* 0x000000200aff7812 */ /* 0x000fe2000782c0ff */
[----:B------:R-:W-:Y:S01]  /*5f40*/  FMUL R127, R127, UR24 ;  /* 0x000000187f7f7c20 */ /* 0x000fe20008400000 */
[----:B------:R-:W-:Y:S01]  /*5f50*/  FSEL R126, R126, -INF , !P6 ;  /* 0xff8000007e7e7808 */ /* 0x000fe20007000000 */
[----:B------:R-:W-:Y:S01]  /*5f60*/  FMUL R139, R139, UR24 ;  /* 0x000000188b8b7c20 */ /* 0x000fe20008400000 */
[----:B------:R-:W-:Y:S02]  /*5f70*/  LOP3.LUT P6, RZ, R9, 0x2000000, RZ, 0xc0, !PT ;  /* 0x0200000009ff7812 */ /* 0x000fe400078cc0ff */
[----:B------:R-:W-:Y:S01]  /*5f80*/  ISETP.GT.U32.AND.EX P1, PT, R22, RZ, PT, P1 ;  /* 0x000000ff1600720c */ /* 0x000fe20003f24110 */
[----:B------:R-:W-:Y:S01]  /*5f90*/  FMUL R128, R128, UR24 ;  /* 0x0000001880807c20 */ /* 0x000fe20008400000 */
[----:B------:R-:W-:-:S02]  /*5fa0*/  FSEL R127, R127, -INF , !P6 ;  /* 0xff8000007f7f7808 */ /* 0x000fc40007000000 */
[----:B------:R-:W-:Y:S02]  /*5fb0*/  LOP3.LUT P6, RZ, R9, 0x1000000, RZ, 0xc0, !PT ;  /* 0x0100000009ff7812 */ /* 0x000fe400078cc0ff */
[----:B------:R-:W-:Y:S02]  /*5fc0*/  FSEL R139, R139, -INF , !P1 ;  /* 0xff8000008b8b7808 */ /* 0x000fe40004800000 */
[----:B------:R-:W-:Y:S01]  /*5fd0*/  ISETP.GT.U32.AND P1, PT, R203, R13, PT ;  /* 0x0000000dcb00720c */ /* 0x000fe20003f24070 */
[----:B------:R-:W-:Y:S01]  /*5fe0*/  FMUL R96, R96, UR24 ;  /* 0x0000001860607c20 */ /* 0x000fe20008400000 */
[----:B------:R-:W-:Y:S01]  /*5ff0*/  FSEL R128, R128, -INF , !P6 ;  /* 0xff80000080807808 */ /* 0x000fe20007000000 */
[----:B------:R-:W-:Y:S01]  /*6000*/  FMUL R129, R129, UR24 ;  /* 0x0000001881817c20 */ /* 0x000fe20008400000 */
[----:B------:R-:W-:Y:S01]  /*6010*/  FMUL R140, R140, UR24 ;  /* 0x000000188c8c7c20 */ /* 0x000fe20008400000 */
[----:B------:R-:W-:Y:S02]  /*6020*/  LOP3.LUT P6, RZ, R9, 0x800000, RZ, 0xc0, !PT ;  /* 0x0080000009ff7812 */ /* 0x000fe400078cc0ff */
[----:B------:R-:W-:Y:S01]  /*6030*/  ISETP.GT.U32.AND.EX P1, PT, R196, RZ, PT, P1 ;  /* 0x000000ffc400720c */ /* 0x000fe20003f24110 */
[----:B------:R-:W-:Y:S01]  /*6040*/  FMUL R116, R116, UR24 ;  /* 0x0000001874747c20 */ /* 0x000fe20008400000 */
[----:B------:R-:W-:Y:S01]  /*6050*/  FSEL R96, R96, -INF , !P5 ;  /* 0xff80000060607808 */ /* 0x000fe20006800000 */
[----:B------:R-:W-:Y:S01]  /*6060*/  FMUL R130, R130, UR24 ;  /* 0x0000001882827c20 */ /* 0x000fe20008400000 */
[----:B------:R-:W-:-:S02]  /*6070*/  FSEL R129, R129, -INF , !P6 ;  /* 0xff80000081817808 */ /* 0x000fc40007000000 */
[----:B------:R-:W-:Y:S02]  /*6080*/  FSEL R140, R140, -INF , !P1 ;  /* 0xff8000008c8c7808 */ /* 0x000fe40004800000 */
[----:B------:R-:W-:Y:S02]  /*6090*/  LOP3.LUT P5, RZ, R194, 0x1000000, RZ, 0xc0, !PT ;  /* 0x01000000c2ff7812 */ /* 0x000fe400078ac0ff */
[----:B------:R-:W-:Y:S02]  /*60a0*/  LOP3.LUT P6, RZ, R9, 0x400000, RZ, 0xc0, !PT ;  /* 0x0040000009ff7812 */ /* 0x000fe400078cc0ff */
[----:B------:R-:W-:Y:S01]  /*60b0*/  ISETP.GT.U32.AND P1, PT, R11, R13, PT ;  /* 0x0000000d0b00720c */ /* 0x000fe20003f24070 */
[----:B------:R-:W-:Y:S01]  /*60c0*/  FMUL R11, R141, UR24 ;  /* 0x000000188d0b7c20 */ /* 0x000fe20008400000 */
[----:B------:R-:W-:Y:S01]  /*60d0*/  FSEL R116, R116, -INF , !P5 ;  /* 0xff80000074747808 */ /* 0x000fe20006800000 */
[----:B------:R-:W-:Y:S01]  /*60e0*/  FMUL R131, R131, UR24 ;  /* 0x0000001883837c20 */ /* 0x000fe20008400000 */
[----:B------:R-:W-:-:S02]  /*60f0*/  FSEL R130, R130, -INF , !P6 ;  /* 0xff80000082827808 */ /* 0x000fc40007000000 */
[----:B------:R-:W-:Y:S02]  /*6100*/  ISETP.GT.U32.AND.EX P1, PT, R23, RZ, PT, P1 ;  /* 0x000000ff1700720c */ /* 0x000fe40003f24110 */
[C---:B------:R-:W-:Y:S02]  /*6110*/  LOP3.LUT P5, RZ, R10.reuse, 0x200000, RZ, 0xc0, !PT ;  /* 0x002000000aff7812 */ /* 0x040fe400078ac0ff */
[----:B------:R-:W-:Y:S01]  /*6120*/  LOP3.LUT P6, RZ, R10, 0x400, RZ, 0xc0, !PT ;  /* 0x000004000aff7812 */ /* 0x000fe200078cc0ff */
[----:B------:R-:W-:Y:S01]  /*6130*/  FMUL R123, R123, UR24 ;  /* 0x000000187b7b7c20 */ /* 0x000fe20008400000 */
[----:B------:R-:W-:Y:S01]  /*6140*/  LOP3.LUT P0, RZ, R194, 0x10000, RZ, 0xc0, !PT ;  /* 0x00010000c2ff7812 */ /* 0x000fe2000780c0ff */
[----:B------:R-:W-:Y:S01]  /*6150*/  FMUL R141, R142, UR24 ;  /* 0x000000188e8d7c20 */ /* 0x000fe20008400000 */
[----:B------:R-:W-:Y:S02]  /*6160*/  FSEL R11, R11, -INF , !P1 ;  /* 0xff8000000b0b7808 */ /* 0x000fe40004800000 */
[----:B------:R-:W-:-:S02]  /*6170*/  FSEL R131, R131, -INF , !P5 ;  /* 0xff80000083837808 */ /* 0x000fc40006800000 */
[----:B------:R-:W-:Y:S02]  /*6180*/  ISETP.GT.U32.AND.EX P1, PT, R196, RZ, PT, P6 ;  /* 0x000000ffc400720c */ /* 0x000fe40003f24160 */
[----:B------:R-:W-:Y:S01]  /*6190*/  LOP3.LUT P5, RZ, R10, 0x800, RZ, 0xc0, !PT ;  /* 0x000008000aff7812 */ /* 0x000fe200078ac0ff */
[----:B------:R-:W-:Y:S01]  /*61a0*/  FMUL R124, R124, UR24 ;  /* 0x000000187c7c7c20 */ /* 0x000fe20008400000 */
[----:B------:R-:W-:Y:S01]  /*61b0*/  FSEL R123, R123, -INF , !P0 ;  /* 0xff8000007b7b7808 */ /* 0x000fe20004000000 */
[----:B------:R-:W-:Y:S01]  /*61c0*/  FMUL R142, R143, UR24 ;  /* 0x000000188f8e7c20 */ /* 0x000fe20008400000 */
[----:B------:R-:W-:Y:S02]  /*61d0*/  LOP3.LUT P0, RZ, R9, 0x8000000, RZ, 0xc0, !PT ;  /* 0x0800000009ff7812 */ /* 0x000fe4000780c0ff */
[----:B------:R-:W-:Y:S02]  /*61e0*/  FSEL R141, R141, -INF , !P1 ;  /* 0xff8000008d8d7808 */ /* 0x000fe40004800000 */
[----:B------:R-:W-:-:S02]  /*61f0*/  ISETP.GT.U32.AND.EX P1, PT, R23, RZ, PT, P5 ;  /* 0x000000ff1700720c */ /* 0x000fc40003f24150 */
[----:B------:R-:W-:Y:S01]  /*6200*/  ISETP.GT.U32.AND P6, PT, R230, R13, PT ;  /* 0x0000000de600720c */ /* 0x000fe20003fc4070 */
[----:B------:R-:W-:Y:S01]  /*6210*/  FMUL R125, R125, UR24 ;  /* 0x000000187d7d7c20 */ /* 0x000fe20008400000 */
[----:B------:R-:W-:Y:S01]  /*6220*/  FSEL R124, R124, -INF , !P0 ;  /* 0xff8000007c7c7808 */ /* 0x000fe20004000000 */
[----:B------:R-:W-:Y:S01]  /*6230*/  FMUL R132, R132, UR24 ;  /* 0x0000001884847c20 */ /* 0x000fe20008400000 */
[----:B------:R-:W-:Y:S02]  /*6240*/  LOP3.LUT P2, RZ, R10, 0x80000, RZ, 0xc0, !PT ;  /* 0x000800000aff7812 */ /* 0x000fe4000784c0ff */
[----:B------:R-:W-:Y:S02]  /*6250*/  LOP3.LUT P0, RZ, R9, 0x4000000, RZ, 0xc0, !PT ;  /* 0x0400000009ff7812 */ /* 0x000fe4000780c0ff */
[----:B------:R-:W-:Y:S02]  /*6260*/  FSEL R142, R142, -INF , !P1 ;  /* 0xff8000008e8e7808 */ /* 0x000fe40004800000 */
[----:B------:R-:W-:-:S02]  /*6270*/  ISETP.GT.U32.AND.EX P1, PT, R211, RZ, PT, P6 ;  /* 0x000000ffd300720c */ /* 0x000fc40003f24160 */
[----:B------:R-:W-:Y:S01]  /*6280*/  LOP3.LUT P6, RZ, R8, 0x800, RZ, 0xc0, !PT ;  /* 0x0000080008ff7812 */ /* 0x000fe200078cc0ff */
[----:B------:R-:W-:Y:S01]  /*6290*/  FMUL R133, R133, UR24 ;  /* 0x0000001885857c20 */ /* 0x000fe20008400000 */
[----:B------:R-:W-:Y:S01]  /*62a0*/  FSEL R125, R125, -INF , !P0 ;  /* 0xff8000007d7d7808 */ /* 0x000fe20004000000 */
[----:B------:R-:W-:Y:S01]  /*62b0*/  FMUL R138, R138, UR24 ;  /* 0x000000188a8a7c20 */ /* 0x000fe20008400000 */
[----:B------:R-:W-:Y:S02]  /*62c0*/  FSEL R132, R132, -INF , !P2 ;  /* 0xff80000084847808 */ /* 0x000fe40005000000 */
[----:B------:R-:W-:Y:S02]  /*62d0*/  LOP3.LUT P0, RZ, R10, 0x4000, RZ, 0xc0, !PT ;  /* 0x000040000aff7812 */ /* 0x000fe4000780c0ff */
[----:B------:R-:W-:Y:S02]  /*62e0*/  LOP3.LUT P2, RZ, R9, 0x200000, RZ, 0xc0, !PT ;  /* 0x0020000009ff7812 */ /* 0x000fe4000784c0ff */
[----:B------:R-:W-:-:S02]  /*62f0*/  FSEL R138, R138, -INF , !P0 ;  /* 0xff8000008a8a7808 */ /* 0x000fc40004000000 */
[----:B------:R-:W-:Y:S02]  /*6300*/  FSEL R133, R133, -INF , !P2 ;  /* 0xff80000085857808 */ /* 0x000fe40005000000 */
[C---:B------:R-:W-:Y:S02]  /*6310*/  LOP3.LUT P2, RZ, R9.reuse, 0x100000, RZ, 0xc0, !PT ;  /* 0x0010000009ff7812 */ /* 0x040fe4000784c0ff */
        /* <DEDUP_REMOVED lines=21> */
[----:B------:R-:W-:Y:S01]  /*6470*/  LOP3.LUT P3, RZ, R197, 0x100000, RZ, 0xc0, !PT ;  /* 0x00100000c5ff7812 */ /* 0x000fe2000786c0ff */
[----:B------:R-:W-:Y:S01]  /*6480*/  FMUL R102, R102, UR24 ;  /* 0x0000001866667c20 */ /* 0x000fe20008400000 */
[----:B------:R-:W-:Y:S01]  /*6490*/  FSEL R97, R97, -INF , !P4 ;  /* 0xff80000061617808 */ /* 0x000fe20006000000 */
[----:B------:R-:W-:Y:S01]  /*64a0*/  FMUL R115, R115, UR24 ;  /* 0x0000001873737c20 */ /* 0x000fe20008400000 */
[----:B------:R-:W-:Y:S02]  /*64b0*/  FSEL R101, R101, -INF , !P3 ;  /* 0xff80000065657808 */ /* 0x000fe40005800000 */
[----:B------:R-:W-:-:S02]  /*64c0*/  LOP3.LUT R9, R9, 0xfffeffff, RZ, 0xc0, !PT ;  /* 0xfffeffff09097812 */ /* 0x000fc400078ec0ff */
[----:B------:R-:W-:Y:S02]  /*64d0*/  LOP3.LUT P4, RZ, R197, 0x400000, RZ, 0xc0, !PT ;  /* 0x00400000c5ff7812 */ /* 0x000fe4000788c0ff */
[----:B------:R-:W-:Y:S01]  /*64e0*/  LOP3.LUT P3, RZ, R194, 0x4000000, RZ, 0xc0, !PT ;  /* 0x04000000c2ff7812 */ /* 0x000fe2000786c0ff */
[----:B------:R-:W-:Y:S01]  /*64f0*/  FMUL R117, R117, UR24 ;  /* 0x0000001875757c20 */ /* 0x000fe20008400000 */
[----:B------:R-:W-:Y:S01]  /*6500*/  @P6 LOP3.LUT R9, R9, 0x10000, RZ, 0xfc, !PT ;  /* 0x0001000009096812 */ /* 0x000fe200078efcff */
[----:B------:R-:W-:Y:S01]  /*6510*/  FMUL R120, R120, UR24 ;  /* 0x0000001878787c20 */ /* 0x000fe20008400000 */
[----:B------:R-:W-:Y:S02]  /*6520*/  FSEL R102, R102, -INF , !P4 ;  /* 0xff80000066667808 */ /* 0x000fe40006000000 */
[----:B------:R-:W-:Y:S02]  /*6530*/  FSEL R115, R115, -INF , !P3 ;  /* 0xff80000073737808 */ /* 0x000fe40005800000 */
[----:B------:R-:W-:-:S02]  /*6540*/  LOP3.LUT P6, RZ, R8, 0x80000, RZ, 0xc0, !PT ;  /* 0x0008000008ff7812 */ /* 0x000fc400078cc0ff */
[----:B------:R-:W-:Y:S02]  /*6550*/  LOP3.LUT P4, RZ, R10, 0x200, RZ, 0xc0, !PT ;  /* 0x000002000aff7812 */ /* 0x000fe4000788c0ff */
[----:B------:R-:W-:Y:S01]  /*6560*/  LOP3.LUT P3, RZ, R8, 0x100, RZ, 0xc0, !PT ;  /* 0x0000010008ff7812 */ /* 0x000fe2000786c0ff */
[----:B------:R-:W-:Y:S01]  /*6570*/  FMUL R143, R144, UR24 ;  /* 0x00000018908f7c20 */ /* 0x000fe20008400000 */
[----:B------:R-:W-:Y:S01]  /*6580*/  FSEL R117, R117, -INF , !P4 ;  /* 0xff80000075757808 */ /* 0x000fe20006000000 */
[----:B------:R-:W-:Y:S01]  /*6590*/  FMUL R122, R122, UR24 ;  /* 0x000000187a7a7c20 */ /* 0x000fe20008400000 */
[----:B------:R-:W-:Y:S01]  /*65a0*/  FSEL R120, R120, -INF , !P3 ;  /* 0xff80000078787808 */ /* 0x000fe20005800000 */
[----:B------:R-:W-:Y:S01]  /*65b0*/  FMUL R135, R135, UR24 ;  /* 0x0000001887877c20 */ /* 0x000fe20008400000 */
[----:B------:R-:W-:Y:S02]  /*65c0*/  LOP3.LUT P4, RZ, R194, 0x40000, RZ, 0xc0, !PT ;  /* 0x00040000c2ff7812 */ /* 0x000fe4000788c0ff */
[----:B------:R-:W-:-:S02]  /*65d0*/  LOP3.LUT P3, RZ, R10, 0x8, RZ, 0xc0, !PT ;  /* 0x000000080aff7812 */ /* 0x000fc4000786c0ff */
[----:B------:R-:W-:Y:S01]  /*65e0*/  ISETP.GT.U32.AND P5, PT, R229, R13, PT ;  /* 0x0000000de500720c */ /* 0x000fe20003fa4070 */
[----:B------:R-:W-:Y:S01]  /*65f0*/  FMUL R144, R145, UR24 ;  /* 0x0000001891907c20 */ /* 0x000fe20008400000 */
[----:B------:R-:W-:Y:S01]  /*6600*/  FSEL R143, R143, -INF , !P1 ;  /* 0xff8000008f8f7808 */ /* 0x000fe20004800000 */
[----:B------:R-:W-:Y:S01]  /*6610*/  FMUL R136, R136, UR24 ;  /* 0x0000001888887c20 */ /* 0x000fe20008400000 */
[----:B------:R-:W-:Y:S02]  /*6620*/  LOP3.LUT R9, R9, 0xfffdffff, RZ, 0xc0, !PT ;  /* 0xfffdffff09097812 */ /* 0x000fe400078ec0ff */
[----:B------:R-:W-:Y:S02]  /*6630*/  FSEL R122, R122, -INF , !P4 ;  /* 0xff8000007a7a7808 */ /* 0x000fe40006000000 */
[----:B------:R-:W-:Y:S02]  /*6640*/  FSEL R135, R135, -INF , !P3 ;  /* 0xff80000087877808 */ /* 0x000fe40005800000 */
[----:B------:R-:W-:-:S02]  /*6650*/  ISETP.GT.U32.AND.EX P1, PT, R189, RZ, PT, P5 ;  /* 0x000000ffbd00720c */ /* 0x000fc40003f24150 */
[C---:B------:R-:W-:Y:S02]  /*6660*/  LOP3.LUT P4, RZ, R10.reuse, 0x4, RZ, 0xc0, !PT ;  /* 0x000000040aff7812 */ /* 0x040fe4000788c0ff */
[----:B------:R-:W-:Y:S01]  /*6670*/  LOP3.LUT P3, RZ, R10, 0x10000, RZ, 0xc0, !PT ;  /* 0x000100000aff7812 */ /* 0x000fe2000786c0ff */
[----:B------:R-:W-:Y:S01]  /*6680*/  FMUL R24, R24, UR24 ;  /* 0x0000001818187c20 */ /* 0x000fe20008400000 */
[----:B------:R-:W-:Y:S01]  /*6690*/  @P6 LOP3.LUT R9, R9, 0x20000, RZ, 0xfc, !PT ;  /* 0x0002000009096812 */ /* 0x000fe200078efcff */
[----:B------:R-:W-:Y:S01]  /*66a0*/  FMUL R145, R146, UR24 ;  /* 0x0000001892917c20 */ /* 0x000fe20008400000 */
[----:B------:R-:W-:Y:S02]  /*66b0*/  FSEL R144, R144, -INF , !P1 ;  /* 0xff80000090907808 */ /* 0x000fe40004800000 */
[----:B------:R-:W-:Y:S02]  /*66c0*/  LOP3.LUT P6, RZ, R8, 0x200000, RZ, 0xc0, !PT ;  /* 0x0020000008ff7812 */ /* 0x000fe400078cc0ff */
[----:B------:R-:W-:-:S02]  /*66d0*/  FSEL R136, R136, -INF , !P4 ;  /* 0xff80000088887808 */ /* 0x000fc40006000000 */
[----:B------:R-:W-:Y:S02]  /*66e0*/  ISETP.GT.U32.AND.EX P1, PT, R211, RZ, PT, P3 ;  /* 0x000000ffd300720c */ /* 0x000fe40003f24130 */
[----:B------:R-:W-:Y:S01]  /*66f0*/  LOP3.LUT P4, RZ, R10, 0x20000, RZ, 0xc0, !PT ;  /* 0x000200000aff7812 */ /* 0x000fe2000788c0ff */
[----:B------:R-:W-:Y:S01]  /*6700*/  FMUL R25, R25, UR24 ;  /* 0x0000001819197c20 */ /* 0x000fe20008400000 */
[----:B------:R-:W-:Y:S01]  /*6710*/  FSEL R24, R24, -INF , !P6 ;  /* 0xff80000018187808 */ /* 0x000fe20007000000 */
[----:B------:R-:W-:Y:S01]  /*6720*/  FMUL R146, R147, UR24 ;  /* 0x0000001893927c20 */ /* 0x000fe20008400000 */
[----:B------:R-:W-:Y:S02]  /*6730*/  FSEL R145, R145, -INF , !P1 ;  /* 0xff80000091917808 */ /* 0x000fe40004800000 */
[----:B------:R-:W-:Y:S02]  /*6740*/  LOP3.LUT P6, RZ, R9, 0x20000, RZ, 0xc0, !PT ;  /* 0x0002000009ff7812 */ /* 0x000fe400078cc0ff */
[----:B------:R-:W-:-:S02]  /*6750*/  ISETP.GT.U32.AND.EX P1, PT, R189, RZ, PT, P4 ;  /* 0x000000ffbd00720c */ /* 0x000fc40003f24140 */
[----:B------:R-:W-:Y:S01]  /*6760*/  ISETP.GT.U32.AND P3, PT, R228, R13, PT ;  /* 0x0000000de400720c */ /* 0x000fe20003f64070 */
[----:B------:R-:W-:Y:S01]  /*6770*/  FMUL R26, R26, UR24 ;  /* 0x000000181a1a7c20 */ /* 0x000fe20008400000 */
[----:B------:R-:W-:Y:S01]  /*6780*/  FSEL R25, R25, -INF , !P6 ;  /* 0xff80000019197808 */ /* 0x000fe20007000000 */
[----:B------:R-:W-:Y:S01]  /*6790*/  FMUL R147, R148, UR24 ;  /* 0x0000001894937c20 */ /* 0x000fe20008400000 */
[----:B------:R-:W-:Y:S02]  /*67a0*/  FSEL R146, R146, -INF , !P1 ;  /* 0xff80000092927808 */ /* 0x000fe40004800000 */
[----:B------:R-:W-:Y:S02]  /*67b0*/  LOP3.LUT P6, RZ, R9, 0x10000, RZ, 0xc0, !PT ;  /* 0x0001000009ff7812 */ /* 0x000fe400078cc0ff */
[----:B------:R-:W-:Y:S01]  /*67c0*/  ISETP.GT.U32.AND.EX P1, PT, R195, RZ, PT, P3 ;  /* 0x000000ffc300720c */ /* 0x000fe20003f24130 */
[----:B------:R-:W-:Y:S01]  /*67d0*/  FMUL R27, R27, UR24 ;  /* 0x000000181b1b7c20 */ /* 0x000fe20008400000 */
[----:B------:R-:W-:Y:S01]  /*67e0*/  FSEL R26, R26, -INF , !P6 ;  /* 0xff8000001a1a7808 */ /* 0x000fe20007000000 */
[----:B------:R-:W-:Y:S01]  /*67f0*/  FMUL R148, R149, UR24 ;  /* 0x0000001895947c20 */ /* 0x000fe20008400000 */
[----:B------:R-:W-:-:S02]  /*6800*/  FSEL R147, R147, -INF , !P1 ;  /* 0xff80000093937808 */ /* 0x000fc40004800000 */
[----:B------:R-:W-:Y:S02]  /*6810*/  LOP3.LUT P6, RZ, R9, 0x8000, RZ, 0xc0, !PT ;  /* 0x0000800009ff7812 */ /* 0x000fe400078cc0ff */
[----:B------:R-:W-:Y:S01]  /*6820*/  ISETP.GT.U32.AND.EX P1, PT, R193, RZ, PT, P2 ;  /* 0x000000ffc100720c */ /* 0x000fe20003f24120 */
[----:B------:R-:W-:Y:S01]  /*6830*/  FMUL R28, R28, UR24 ;  /* 0x000000181c1c7c20 */ /* 0x000fe20008400000 */
[----:B------:R-:W-:Y:S01]  /*6840*/  FSEL R27, R27, -INF , !P6 ;  /* 0xff8000001b1b7808 */ /* 0x000fe20007000000 */
[----:B------:R-:W-:Y:S01]  /*6850*/  FMUL R37, R37, UR24 ;  /* 0x0000001825257c20 */ /* 0x000fe20008400000 */
[----:B------:R-:W-:Y:S02]  /*6860*/  FSEL R148, R148, -INF , !P1 ;  /* 0xff80000094947808 */ /* 0x000fe40004800000 */
[----:B------:R-:W-:Y:S02]  /*6870*/  LOP3.LUT P6, RZ, R9, 0x4000, RZ, 0xc0, !PT ;  /* 0x0000400009ff7812 */ /* 0x000fe400078cc0ff */
[----:B------:R-:W-:-:S02]  /*6880*/  ISETP.GT.U32.AND.EX P1, PT, R195, RZ, PT, P0 ;  /* 0x000000ffc300720c */ /* 0x000fc40003f24100 */
        /* <DEDUP_REMOVED lines=17> */
[----:B------:R-:W-:Y:S01]  /*69a0*/  LOP3.LUT R9, R9, 0xffffffbf, RZ, 0xc0, !PT ;  /* 0xffffffbf09097812 */ /* 0x000fe200078ec0ff */
[----:B------:R-:W-:-:S10]  /*69b0*/  FMUL R149, R150, UR24 ;  /* 0x0000001896957c20 */ /* 0x000fd40008400000 */
[----:B------:R-:W-:Y:S02]  /*69c0*/  @P0 LOP3.LUT R9, R9, 0x40, RZ, 0xfc, !PT ;  /* 0x0000004009090812 */ /* 0x000fe400078efcff */
[----:B------:R-:W-:Y:S02]  /*69d0*/  LOP3.LUT P0, RZ, R197, 0x2000, RZ, 0xc0, !PT ;  /* 0x00002000c5ff7812 */ /* 0x000fe4000780c0ff */
[----:B------:R-:W-:Y:S02]  /*69e0*/  LOP3.LUT R9, R9, 0xffffff7f, RZ, 0xc0, !PT ;  /* 0xffffff7f09097812 */ /* 0x000fe400078ec0ff */
[----:B------:R-:W-:Y:S02]  /*69f0*/  FSEL R149, R149, -INF , !P1 ;  /* 0xff80000095957808 */ /* 0x000fe40004800000 */
[----:B------:R-:W-:Y:S01]  /*6a00*/  LOP3.LUT P1, RZ, R10, 0x800000, RZ, 0xc0, !PT ;  /* 0x008000000aff7812 */ /* 0x000fe2000782c0ff */
[----:B------:R-:W-:-:S06]  /*6a10*/  FMUL R150, R151, UR24 ;  /* 0x0000001897967c20 */ /* 0x000fcc0008400000 */
[----:B------:R-:W-:Y:S02]  /*6a20*/  @P0 LOP3.LUT R9, R9, 0x80, RZ, 0xfc, !PT ;  /* 0x0000008009090812 */ /* 0x000fe400078efcff */
[----:B------:R-:W-:Y:S02]  /*6a30*/  LOP3.LUT P0, RZ, R197, 0x20000, RZ, 0xc0, !PT ;  /* 0x00020000c5ff7812 */ /* 0x000fe4000780c0ff */
[----:B------:R-:W-:Y:S01]  /*6a40*/  ISETP.GT.U32.AND.EX P1, PT, R193, RZ, PT, P1 ;  /* 0x000000ffc100720c */ /* 0x000fe20003f24110 */
[----:B------:R-:W-:Y:S01]  /*6a50*/  FMUL R31, R31, UR24 ;  /* 0x000000181f1f7c20 */ /* 0x000fe20008400000 */
[----:B------:R-:W-:Y:S02]  /*6a60*/  LOP3.LUT R9, R9, 0xfffffeff, RZ, 0xc0, !PT ;  /* 0xfffffeff09097812 */ /* 0x000fe400078ec0ff */
[----:B------:R-:W-:Y:S02]  /*6a70*/  FSEL R150, R150, -INF , !P1 ;  /* 0xff80000096967808 */ /* 0x000fe40004800000 */
[----:B------:R-:W-:Y:S01]  /*6a80*/  LOP3.LUT P1, RZ, R8, 0x1000, RZ, 0xc0, !PT ;  /* 0x0000100008ff7812 */ /* 0x000fe2000782c0ff */
[----:B------:R-:W-:Y:S01]  /*6a90*/  FMUL R32, R32, UR24 ;  /* 0x0000001820207c20 */ /* 0x000fe20008400000 */
[----:B------:R-:W-:-:S02]  /*6aa0*/  FMUL R51, R51, UR24 ;  /* 0x0000001833337c20 */ /* 0x000fc40008400000 */
[----:B------:R-:W-:Y:S02]  /*6ab0*/  FSEL R31, R31, -INF , !P1 ;  /* 0xff8000001f1f7808 */ /* 0x000fe40004800000 */
[----:B------:R-:W-:Y:S02]  /*6ac0*/  @P0 LOP3.LUT R9, R9, 0x100, RZ, 0xfc, !PT ;  /* 0x0000010009090812 */ /* 0x000fe400078efcff */
[C---:B------:R-:W-:Y:S02]  /*6ad0*/  LOP3.LUT P0, RZ, R197.reuse, 0x8000, RZ, 0xc0, !PT ;  /* 0x00008000c5ff7812 */ /* 0x040fe4000780c0ff */
[----:B------:R-:W-:Y:S01]  /*6ae0*/  LOP3.LUT P1, RZ, R197, 0x20, RZ, 0xc0, !PT ;  /* 0x00000020c5ff7812 */ /* 0x000fe2000782c0ff */
[----:B------:R-:W-:Y:S01]  /*6af0*/  FMUL R35, R35, UR24 ;  /* 0x0000001823237c20 */ /* 0x000fe20008400000 */
[----:B------:R-:W-:Y:S01]  /*6b00*/  FSEL R32, R32, -INF , !P6 ;  /* 0xff80000020207808 */ /* 0x000fe20007000000 */
[----:B------:R-:W-:Y:S01]  /*6b10*/  FMUL R38, R38, UR24 ;  /* 0x0000001826267c20 */ /* 0x000fe20008400000 */
[----:B------:R-:W-:-:S02]  /*6b20*/  LOP3.LUT P3, RZ, R8, 0x20, RZ, 0xc0, !PT ;  /* 0x0000002008ff7812 */ /* 0x000fc4000786c0ff */
[----:B------:R-:W-:Y:S02]  /*6b30*/  LOP3.LUT P6, RZ, R8, 0x2, RZ, 0xc0, !PT ;  /* 0x0000000208ff7812 */ /* 0x000fe400078cc0ff */
[----:B------:R-:W-:Y:S02]  /*6b40*/  FSEL R51, R51, -INF , !P1 ;  /* 0xff80000033337808 */ /* 0x000fe40004800000 */
[----:B------:R-:W-:Y:S01]  /*6b50*/  LOP3.LUT P1, RZ, R194, 0x800000, RZ, 0xc0, !PT ;  /* 0x00800000c2ff7812 */ /* 0x000fe2000782c0ff */
[----:B------:R-:W-:Y:S01]  /*6b60*/  FMUL R42, R42, UR24 ;  /* 0x000000182a2a7c20 */ /* 0x000fe20008400000 */
[----:B------:R-:W-:Y:S01]  /*6b70*/  FSEL R35, R35, -INF , !P3 ;  /* 0xff80000023237808 */ /* 0x000fe20005800000 */
[----:B------:R-:W-:Y:S01]  /*6b80*/  FMUL R52, R52, UR24 ;  /* 0x0000001834347c20 */ /* 0x000fe20008400000 */
[----:B------:R-:W-:Y:S02]  /*6b90*/  FSEL R38, R38, -INF , !P6 ;  /* 0xff80000026267808 */ /* 0x000fe40007000000 */
[----:B------:R-:W-:-:S02]  /*6ba0*/  LOP3.LUT P3, RZ, R197, 0x2000000, RZ, 0xc0, !PT ;  /* 0x02000000c5ff7812 */ /* 0x000fc4000786c0ff */
[----:B------:R-:W-:Y:S02]  /*6bb0*/  LOP3.LUT R9, R9, 0xfffffdff, RZ, 0xc0, !PT ;  /* 0xfffffdff09097812 */ /* 0x000fe400078ec0ff */
[----:B------:R-:W-:Y:S02]  /*6bc0*/  LOP3.LUT P6, RZ, R197, 0x8, RZ, 0xc0, !PT ;  /* 0x00000008c5ff7812 */ /* 0x000fe400078cc0ff */
[----:B------:R-:W-:Y:S02]  /*6bd0*/  @P0 LOP3.LUT R9, R9, 0x200, RZ, 0xfc, !PT ;  /* 0x0000020009090812 */ /* 0x000fe400078efcff */
[----:B------:R-:W-:Y:S02]  /*6be0*/  FSEL R42, R42, -INF , !P3 ;  /* 0xff8000002a2a7808 */ /* 0x000fe40005800000 */
[----:B------:R-:W-:Y:S02]  /*6bf0*/  FSEL R52, R52, -INF , !P6 ;  /* 0xff80000034347808 */ /* 0x000fe40007000000 */
[----:B------:R-:W-:-:S02]  /*6c00*/  LOP3.LUT P5, RZ, R8, 0x80, RZ, 0xc0, !PT ;  /* 0x0000008008ff7812 */ /* 0x000fc400078ac0ff */
[C---:B------:R-:W-:Y:S02]  /*6c10*/  LOP3.LUT P4, RZ, R8.reuse, 0x400, RZ, 0xc0, !PT ;  /* 0x0000040008ff7812 */ /* 0x040fe4000788c0ff */
[C---:B------:R-:W-:Y:S02]  /*6c20*/  LOP3.LUT P2, RZ, R8.reuse, 0x8, RZ, 0xc0, !PT ;  /* 0x0000000808ff7812 */ /* 0x040fe4000784c0ff */
[----:B------:R-:W-:Y:S02]  /*6c30*/  LOP3.LUT P0, RZ, R197, 0x80000, RZ, 0xc0, !PT ;  /* 0x00080000c5ff7812 */ /* 0x000fe4000780c0ff */
[----:B------:R-:W-:Y:S02]  /*6c40*/  LOP3.LUT P3, RZ, R8, 0x20000, RZ, 0xc0, !PT ;  /* 0x0002000008ff7812 */ /* 0x000fe4000786c0ff */
[----:B------:R-:W-:Y:S02]  /*6c50*/  LOP3.LUT P6, RZ, R194, 0x800, RZ, 0xc0, !PT ;  /* 0x00000800c2ff7812 */ /* 0x000fe400078cc0ff */
[----:B------:R-:W-:-:S04]  /*6c60*/  LOP3.LUT R8, R8, 0x7fffffff, RZ, 0xc0, !PT ;  /* 0x7fffffff08087812 */ /* 0x000fc800078ec0ff */
[----:B------:R-:W-:Y:S02]  /*6c70*/  @P1 LOP3.LUT R8, R8, 0x80000000, RZ, 0xfc, !PT ;  /* 0x8000000008081812 */ /* 0x000fe400078efcff */
[----:B------:R-:W-:Y:S02]  /*6c80*/  LOP3.LUT R9, R9, 0xfffffbff, RZ, 0xc0, !PT ;  /* 0xfffffbff09097812 */ /* 0x000fe400078ec0ff */
[----:B------:R-:W-:Y:S01]  /*6c90*/  LOP3.LUT R8, R8, 0xf7ffffff, RZ, 0xc0, !PT ;  /* 0xf7ffffff08087812 */ /* 0x000fe200078ec0ff */
[----:B------:R-:W-:Y:S01]  /*6ca0*/  FMUL R43, R43, UR24 ;  /* 0x000000182b2b7c20 */ /* 0x000fe20008400000 */
[----:B------:R-:W-:Y:S02]  /*6cb0*/  @P0 LOP3.LUT R9, R9, 0x400, RZ, 0xfc, !PT ;  /* 0x0000040009090812 */ /* 0x000fe400078efcff */
[----:B------:R-:W-:Y:S02]  /*6cc0*/  @P6 LOP3.LUT R8, R8, 0x8000000, RZ, 0xfc, !PT ;  /* 0x0800000008086812 */ /* 0x000fe400078efcff */
[----:B------:R-:W-:-:S02]  /*6cd0*/  LOP3.LUT P0, RZ, R197, 0x200000, RZ, 0xc0, !PT ;  /* 0x00200000c5ff7812 */ /* 0x000fc4000780c0ff */
[----:B------:R-:W-:Y:S01]  /*6ce0*/  LOP3.LUT P6, RZ, R194, 0x8000, RZ, 0xc0, !PT ;  /* 0x00008000c2ff7812 */ /* 0x000fe200078cc0ff */
[----:B------:R-:W-:Y:S01]  /*6cf0*/  FMUL R44, R44, UR24 ;  /* 0x000000182c2c7c20 */ /* 0x000fe20008400000 */
[----:B------:R-:W-:Y:S02]  /*6d00*/  FSEL R43, R43, -INF , !P0 ;  /* 0xff8000002b2b7808 */ /* 0x000fe40004000000 */
[----:B------:R-:W-:Y:S01]  /*6d10*/  LOP3.LUT P0, RZ, R9, 0x400, RZ, 0xc0, !PT ;  /* 0x0000040009ff7812 */ /* 0x000fe2000780c0ff */
[----:B------:R-:W-:Y:S01]  /*6d20*/  FMUL R45, R45, UR24 ;  /* 0x000000182d2d7c20 */ /* 0x000fe20008400000 */
[----:B------:R-:W-:Y:S02]  /*6d30*/  LOP3.LUT R8, R8, 0xefffffff, RZ, 0xc0, !PT ;  /* 0xefffffff08087812 */ /* 0x000fe400078ec0ff */
[----:B------:R-:W-:Y:S02]  /*6d40*/  FSEL R44, R44, -INF , !P0 ;  /* 0xff8000002c2c7808 */ /* 0x000fe40004000000 */
[----:B------:R-:W-:Y:S01]  /*6d50*/  LOP3.LUT P0, RZ, R9, 0x200, RZ, 0xc0, !PT ;  /* 0x0000020009ff7812 */ /* 0x000fe2000780c0ff */
[----:B------:R-:W-:-:S02]  /*6d60*/  FMUL R46, R46, UR24 ;  /* 0x000000182e2e7c20 */ /* 0x000fc40008400000 */
[----:B------:R-:W-:Y:S02]  /*6d70*/  @P6 LOP3.LUT R8, R8, 0x10000000, RZ, 0xfc, !PT ;  /* 0x1000000008086812 */ /* 0x000fe400078efcff */
[----:B------:R-:W-:Y:S02]  /*6d80*/  FSEL R45, R45, -INF , !P0 ;  /* 0xff8000002d2d7808 */ /* 0x000fe40004000000 */
[----:B------:R-:W-:Y:S02]  /*6d90*/  LOP3.LUT P6, RZ, R194, 0x20000, RZ, 0xc0, !PT ;  /* 0x00020000c2ff7812 */ /* 0x000fe400078cc0ff */
[----:B------:R-:W-:Y:S01]  /*6da0*/  LOP3.LUT P0, RZ, R9, 0x100, RZ, 0xc0, !PT ;  /* 0x0000010009ff7812 */ /* 0x000fe2000780c0ff */
[----:B------:R-:W-:-:S03]  /*6db0*/  FMUL R47, R47, UR24 ;  /* 0x000000182f2f7c20 */ /* 0x000fc60008400000 */
[----:B------:R-:W-:Y:S02]  /*6dc0*/  FSEL R46, R46, -INF , !P0 ;  /* 0xff8000002e2e7808 */ /* 0x000fe40004000000 */
[----:B------:R-:W-:Y:S01]  /*6dd0*/  LOP3.LUT P0, RZ, R9, 0x80, RZ, 0xc0, !PT ;  /* 0x0000008009ff7812 */ /* 0x000fe2000780c0ff */
[----:B------:R-:W-:Y:S01]  /*6de0*/  FMUL R48, R48, UR24 ;  /* 0x0000001830307c20 */ /* 0x000fe20008400000 */
[----:B------:R-:W-:Y:S02]  /*6df0*/  LOP3.LUT R8, R8, 0xdfffffff, RZ, 0xc0, !PT ;  /* 0xdfffffff08087812 */ /* 0x000fe400078ec0ff */
[----:B------:R-:W-:Y:S02]  /*6e00*/  FSEL R47, R47, -INF , !P0 ;  /* 0xff8000002f2f7808 */ /* 0x000fe40004000000 */
[----:B------:R-:W-:Y:S02]  /*6e10*/  LOP3.LUT P0, RZ, R9, 0x40, RZ, 0xc0, !PT ;  /* 0x0000004009ff7812 */ /* 0x000fe4000780c0ff */
[----:B------:R-:W-:Y:S01]  /*6e20*/  @P6 LOP3.LUT R8, R8, 0x20000000, RZ, 0xfc, !PT ;  /* 0x2000000008086812 */ /* 0x000fe200078efcff */
[----:B------:R-:W-:Y:S01]  /*6e30*/  FMUL R49, R49, UR24 ;  /* 0x0000001831317c20 */ /* 0x000fe20008400000 */
[----:B------:R-:W-:-:S02]  /*6e40*/  LOP3.LUT P6, RZ, R194, 0x200000, RZ, 0xc0, !PT ;  /* 0x00200000c2ff7812 */ /* 0x000fc400078cc0ff */
[----:B------:R-:W-:Y:S02]  /*6e50*/  FSEL R48, R48, -INF , !P0 ;  /* 0xff80000030307808 */ /* 0x000fe40004000000 */
[----:B------:R-:W-:Y:S01]  /*6e60*/  LOP3.LUT P0, RZ, R9, 0x20, RZ, 0xc0, !PT ;  /* 0x0000002009ff7812 */ /* 0x000fe2000780c0ff */
[----:B------:R-:W-:-:S03]  /*6e70*/  FMUL R50, R50, UR24 ;  /* 0x0000001832327c20 */ /* 0x000fc60008400000 */
[----:B------:R-:W-:Y:S02]  /*6e80*/  FSEL R49, R49, -INF , !P0 ;  /* 0xff80000031317808 */ /* 0x000fe40004000000 */
[----:B------:R-:W-:Y:S02]  /*6e90*/  LOP3.LUT P0, RZ, R9, 0x10, RZ, 0xc0, !PT ;  /* 0x0000001009ff7812 */ /* 0x000fe4000780c0ff */
[----:B------:R-:W-:Y:S01]  /*6ea0*/  LOP3.LUT R8, R8, 0xbfffffff, RZ, 0xc0, !PT ;  /* 0xbfffffff08087812 */ /* 0x000fe200078ec0ff */
[----:B------:R-:W-:Y:S01]  /*6eb0*/  FMUL R53, R53, UR24 ;  /* 0x0000001835357c20 */ /* 0x000fe20008400000 */
[----:B------:R-:W-:Y:S01]  /*6ec0*/  FSEL R50, R50, -INF , !P0 ;  /* 0xff80000032327808 */ /* 0x000fe20004000000 */
[----:B------:R-:W-:Y:S01]  /*6ed0*/  FMUL R36, R36, UR24 ;  /* 0x0000001824247c20 */ /* 0x000fe20008400000 */
[----:B------:R-:W-:Y:S01]  /*6ee0*/  LOP3.LUT P0, RZ, R9, 0x8, RZ, 0xc0, !PT ;  /* 0x0000000809ff7812 */ /* 0x000fe2000780c0ff */
[----:B------:R-:W-:Y:S01]  /*6ef0*/  FMUL R65, R65, UR24 ;  /* 0x0000001841417c20 */ /* 0x000fe20008400000 */
[----:B------:R-:W-:-:S02]  /*6f00*/  @P6 LOP3.LUT R8, R8, 0x40000000, RZ, 0xfc, !PT ;  /* 0x4000000008086812 */ /* 0x000fc400078efcff */
[----:B------:R-:W-:Y:S01]  /*6f10*/  LOP3.LUT P6, RZ, R194, 0x80000, RZ, 0xc0, !PT ;  /* 0x00080000c2ff7812 */ /* 0x000fe200078cc0ff */
[----:B------:R-:W-:Y:S01]  /*6f20*/  FMUL R59, R59, UR24 ;  /* 0x000000183b3b7c20 */ /* 0x000fe20008400000 */
[----:B------:R-:W-:Y:S01]  /*6f30*/  FSEL R53, R53, -INF , !P0 ;  /* 0xff80000035357808 */ /* 0x000fe20004000000 */
[----:B------:R-:W-:Y:S01]  /*6f40*/  FMUL R33, R33, UR24 ;  /* 0x0000001821217c20 */ /* 0x000fe20008400000 */
[----:B------:R-:W-:Y:S01]  /*6f50*/  LOP3.LUT P0, RZ, R9, 0x4, RZ, 0xc0, !PT ;  /* 0x0000000409ff7812 */ /* 0x000fe2000780c0ff */
[----:B------:R-:W-:Y:S01]  /*6f60*/  FMUL R34, R34, UR24 ;  /* 0x0000001822227c20 */ /* 0x000fe20008400000 */
[----:B------:R-:W-:Y:S01]  /*6f70*/  FSEL R36, R36, -INF , !P2 ;  /* 0xff80000024247808 */ /* 0x000fe20005000000 */
[----:B------:R-:W-:Y:S01]  /*6f80*/  FMUL R40, R40, UR24 ;  /* 0x0000001828287c20 */ /* 0x000fe20008400000 */
[----:B------:R-:W-:Y:S01]  /*6f90*/  FSEL R65, R65, -INF , !P6 ;  /* 0xff80000041417808 */ /* 0x000fe20007000000 */
[----:B------:R-:W-:Y:S01]  /*6fa0*/  FMUL R66, R66, UR24 ;  /* 0x0000001842427c20 */ /* 0x000fe20008400000 */
[----:B------:R-:W-:-:S02]  /*6fb0*/  LOP3.LUT P2, RZ, R197, 0x8000000, RZ, 0xc0, !PT ;  /* 0x08000000c5ff7812 */ /* 0x000fc4000784c0ff */
        /* <DEDUP_REMOVED lines=10> */
[----:B------:R-:W-:-:S02]  /*7060*/  FSEL R40, R40, -INF , !P2 ;  /* 0xff80000028287808 */ /* 0x000fc40005000000 */
[----:B------:R-:W-:Y:S02]  /*7070*/  FSEL R66, R66, -INF , !P6 ;  /* 0xff80000042427808 */ /* 0x000fe40007000000 */
[C---:B------:R-:W-:Y:S02]  /*7080*/  LOP3.LUT P5, RZ, R197.reuse, 0x20000000, RZ, 0xc0, !PT ;  /* 0x20000000c5ff7812 */ /* 0x040fe400078ac0ff */
[C---:B------:R-:W-:Y:S02]  /*7090*/  LOP3.LUT P4, RZ, R197.reuse, 0x800000, RZ, 0xc0, !PT ;  /* 0x00800000c5ff7812 */ /* 0x040fe4000788c0ff */
[----:B------:R-:W-:Y:S02]  /*70a0*/  LOP3.LUT P2, RZ, R197, 0x2, RZ, 0xc0, !PT ;  /* 0x00000002c5ff7812 */ /* 0x000fe4000784c0ff */
        /* <DEDUP_REMOVED lines=10> */
[----:B------:R-:W-:Y:S01]  /*7150*/  FSEL R54, R54, -INF , !P2 ;  /* 0xff80000036367808 */ /* 0x000fe20005000000 */
[----:B------:R-:W-:Y:S01]  /*7160*/  FMUL R68, R68, UR24 ;  /* 0x0000001844447c20 */ /* 0x000fe20008400000 */
[----:B------:R-:W-:-:S02]  /*7170*/  FSEL R67, R67, -INF , !P6 ;  /* 0xff80000043437808 */ /* 0x000fc40007000000 */
[----:B------:R-:W-:Y:S02]  /*7180*/  LOP3.LUT P5, RZ, R10, 0x4000000, RZ, 0xc0, !PT ;  /* 0x040000000aff7812 */ /* 0x000fe400078ac0ff */
[C---:B------:R-:W-:Y:S02]  /*7190*/  LOP3.LUT P4, RZ, R194.reuse, 0x80000000, RZ, 0xc0, !PT ;  /* 0x80000000c2ff7812 */ /* 0x040fe4000788c0ff */
[----:B------:R-:W-:Y:S02]  /*71a0*/  LOP3.LUT P2, RZ, R194, 0x8000000, RZ, 0xc0, !PT ;  /* 0x08000000c2ff7812 */ /* 0x000fe4000784c0ff */
[----:B------:R-:W-:Y:S01]  /*71b0*/  LOP3.LUT P6, RZ, R8, 0x10000000, RZ, 0xc0, !PT ;  /* 0x1000000008ff7812 */ /* 0x000fe200078cc0ff */
[----:B------:R-:W-:Y:S01]  /*71c0*/  FMUL R234, R88, UR24 ;  /* 0x0000001858ea7c20 */ /* 0x000fe20008400000 */
[----:B------:R-:W-:Y:S01]  /*71d0*/  FMUL R61, R62, UR24 ;  /* 0x000000183e3d7c20 */ /* 0x000fe20008400000 */
[----:B------:R-:W-:Y:S01]  /*71e0*/  FSEL R62, R94, -INF , !P0 ;  /* 0xff8000005e3e7808 */ /* 0x000fe20004000000 */
        /* <DEDUP_REMOVED lines=11> */
[----:B------:R-:W-:-:S02]  /*72a0*/  LOP3.LUT P1, RZ, R194, 0x2000000, RZ, 0xc0, !PT ;  /* 0x02000000c2ff7812 */ /* 0x000fc4000782c0ff */
[C---:B------:R-:W-:Y:S02]  /*72b0*/  LOP3.LUT P5, RZ, R194.reuse, 0x2000, RZ, 0xc0, !PT ;  /* 0x00002000c2ff7812 */ /* 0x040fe400078ac0ff */
[C---:B------:R-:W-:Y:S02]  /*72c0*/  LOP3.LUT P4, RZ, R194.reuse, 0x200, RZ, 0xc0, !PT ;  /* 0x00000200c2ff7812 */ /* 0x040fe4000788c0ff */
[C---:B------:R-:W-:Y:S02]  /*72d0*/  LOP3.LUT P3, RZ, R194.reuse, 0x20, RZ, 0xc0, !PT ;  /* 0x00000020c2ff7812 */ /* 0x040fe4000786c0ff */
[----:B------:R-:W-:Y:S02]  /*72e0*/  LOP3.LUT P2, RZ, R194, 0x10, RZ, 0xc0, !PT ;  /* 0x00000010c2ff7812 */ /* 0x000fe4000784c0ff */
[----:B------:R-:W-:Y:S02]  /*72f0*/  LOP3.LUT P6, RZ, R8, 0x8000000, RZ, 0xc0, !PT ;  /* 0x0800000008ff7812 */ /* 0x000fe400078cc0ff */
[----:B------:R-:W-:-:S02]  /*7300*/  FSEL R234, R234, -INF , !P0 ;  /* 0xff800000eaea7808 */ /* 0x000fc40004000000 */
[----:B------:R-:W-:Y:S02]  /*7310*/  FSEL R63, R63, -INF , !P1 ;  /* 0xff8000003f3f7808 */ /* 0x000fe40004800000 */
[----:B------:R-:W-:Y:S02]  /*7320*/  FSEL R69, R69, -INF , !P6 ;  /* 0xff80000045457808 */ /* 0x000fe40007000000 */
[----:B------:R-:W-:Y:S02]  /*7330*/  FSEL R70, R70, -INF , !P5 ;  /* 0xff80000046467808 */ /* 0x000fe40006800000 */
[----:B------:R-:W-:Y:S02]  /*7340*/  FSEL R88, R88, -INF , !P4 ;  /* 0xff80000058587808 */ /* 0x000fe40006000000 */
[----:B------:R-:W-:Y:S02]  /*7350*/  FSEL R94, R94, -INF , !P3 ;  /* 0xff8000005e5e7808 */ /* 0x000fe40005800000 */
[----:B------:R-:W-:-:S02]  /*7360*/  FSEL R197, R197, -INF , !P2 ;  /* 0xff800000c5c57808 */ /* 0x000fc40005000000 */
[C---:B------:R-:W-:Y:S02]  /*7370*/  LOP3.LUT P1, RZ, R8.reuse, 0x80000000, RZ, 0xc0, !PT ;  /* 0x8000000008ff7812 */ /* 0x040fe4000782c0ff */
[C---:B------:R-:W-:Y:S02]  /*7380*/  LOP3.LUT P6, RZ, R8.reuse, 0x4000000, RZ, 0xc0, !PT ;  /* 0x0400000008ff7812 */ /* 0x040fe400078cc0ff */
[C---:B------:R-:W-:Y:S02]  /*7390*/  LOP3.LUT P5, RZ, R8.reuse, 0x2000000, RZ, 0xc0, !PT ;  /* 0x0200000008ff7812 */ /* 0x040fe400078ac0ff */
[C---:B------:R-:W-:Y:S02]  /*73a0*/  LOP3.LUT P4, RZ, R8.reuse, 0x1000000, RZ, 0xc0, !PT ;  /* 0x0100000008ff7812 */ /* 0x040fe4000788c0ff */
[C---:B------:R-:W-:Y:S02]  /*73b0*/  LOP3.LUT P3, RZ, R8.reuse, 0x800000, RZ, 0xc0, !PT ;  /* 0x0080000008ff7812 */ /* 0x040fe4000786c0ff */
[----:B------:R-:W-:-:S02]  /*73c0*/  LOP3.LUT P2, RZ, R8, 0x400000, RZ, 0xc0, !PT ;  /* 0x0040000008ff7812 */ /* 0x000fc4000784c0ff */
[----:B------:R-:W-:-:S04]  /*73d0*/  FMNMX R8, R234, R89, !PT ;  /* 0x00000059ea087209 */ /* 0x000fc80007800000 */
        /* <DEDUP_REMOVED lines=15> */
[----:B------:R-:W-:Y:S01]  /*74d0*/  FMNMX R8, R121, R8, !PT ;  /* 0x0000000879087209 */ /* 0x000fe20007800000 */
[----:B------:R-:W-:-:S03]  /*74e0*/  FMUL R56, R56, UR24 ;  /* 0x0000001838387c20 */ /* 0x000fc60008400000 */
[----:B------:R-:W-:-:S04]  /*74f0*/  FMNMX R8, R124, R8, !PT ;  /* 0x000000087c087209 */ /* 0x000fc80007800000 */
[----:B------:R-:W-:Y:S02]  /*7500*/  FMNMX R8, R125, R8, !PT ;  /* 0x000000087d087209 */ /* 0x000fe40007800000 */
[----:B------:R-:W-:Y:S02]  /*7510*/  FSEL R56, R56, -INF , !P0 ;  /* 0xff80000038387808 */ /* 0x000fe40004000000 */
[----:B------:R-:W-:Y:S02]  /*7520*/  FSEL R61, R61, -INF , !P0 ;  /* 0xff8000003d3d7808 */ /* 0x000fe40004000000 */
[----:B------:R-:W-:Y:S02]  /*7530*/  LOP3.LUT P0, RZ, R10, 0x2000000, RZ, 0xc0, !PT ;  /* 0x020000000aff7812 */ /* 0x000fe4000780c0ff */
[----:B------:R-:W-:Y:S01]  /*7540*/  FMNMX R8, R128, R8, !PT ;  /* 0x0000000880087209 */ /* 0x000fe20007800000 */
[----:B------:R-:W-:Y:S01]  /*7550*/  FMUL R151, R73, UR24 ;  /* 0x0000001849977c20 */ /* 0x000fe20008400000 */
[----:B------:R-:W-:-:S02]  /*7560*/  ISETP.GT.U32.AND.EX P0, PT, R22, RZ, PT, P0 ;  /* 0x000000ff1600720c */ /* 0x000fc40003f04100 */
[----:B------:R-:W-:Y:S02]  /*7570*/  FMNMX R8, R129, R8, !PT ;  /* 0x0000000881087209 */ /* 0x000fe40007800000 */
[----:B------:R-:W-:Y:S02]  /*7580*/  FSEL R151, R151, -INF , !P0 ;  /* 0xff80000097977808 */ /* 0x000fe40004000000 */
[----:B------:R-:W-:Y:S02]  /*7590*/  FMNMX R8, R132, R8, !PT ;  /* 0x0000000884087209 */ /* 0x000fe40007800000 */
[----:B------:R-:W-:Y:S01]  /*75a0*/  LOP3.LUT P0, RZ, R10, 0x10000000, RZ, 0xc0, !PT ;  /* 0x100000000aff7812 */ /* 0x000fe2000780c0ff */
[----:B------:R-:W-:Y:S01]  /*75b0*/  FMUL R203, R76, UR24 ;  /* 0x000000184ccb7c20 */ /* 0x000fe20008400000 */
[----:B------:R-:W-:Y:S02]  /*75c0*/  FMNMX R8, R133, R8, !PT ;  /* 0x0000000885087209 */ /* 0x000fe40007800000 */
[----:B------:R-:W-:-:S02]  /*75d0*/  ISETP.GT.U32.AND.EX P0, PT, R196, RZ, PT, P0 ;  /* 0x000000ffc400720c */ /* 0x000fc40003f04100 */
[----:B------:R-:W-:Y:S02]  /*75e0*/  FMNMX R8, R136, R8, !PT ;  /* 0x0000000888087209 */ /* 0x000fe40007800000 */
[----:B------:R-:W-:Y:S02]  /*75f0*/  FSEL R203, R203, -INF , !P0 ;  /* 0xff800000cbcb7808 */ /* 0x000fe40004000000 */
[----:B------:R-:W-:Y:S01]  /*7600*/  LOP3.LUT P0, RZ, R10, 0x80000000, RZ, 0xc0, !PT ;  /* 0x800000000aff7812 */ /* 0x000fe2000780c0ff */
[----:B------:R-:W-:Y:S01]  /*7610*/  FMUL R228, R77, UR24 ;  /* 0x000000184de47c20 */ /* 0x000fe20008400000 */
[----:B------:R-:W-:Y:S02]  /*7620*/  FMNMX R8, R137, R8, !PT ;  /* 0x0000000889087209 */ /* 0x000fe40007800000 */
[----:B------:R-:W-:Y:S02]  /*7630*/  ISETP.GT.U32.AND.EX P0, PT, R23, RZ, PT, P0 ;  /* 0x000000ff1700720c */ /* 0x000fe40003f04100 */
[----:B------:R-:W-:Y:S01]  /*7640*/  FMNMX R8, R140, R8, !PT ;  /* 0x000000088c087209 */ /* 0x000fe20007800000 */
[----:B------:R-:W-:Y:S01]  /*7650*/  FMUL R64, R64, UR24 ;  /* 0x0000001840407c20 */ /* 0x000fe20008400000 */
[----:B------:R-:W-:-:S02]  /*7660*/  FSEL R228, R228, -INF , !P0 ;  /* 0xff800000e4e47808 */ /* 0x000fc40004000000 */
[----:B------:R-:W-:Y:S02]  /*7670*/  LOP3.LUT P0, RZ, R194, 0x1, RZ, 0xc0, !PT ;  /* 0x00000001c2ff7812 */ /* 0x000fe4000780c0ff */
[----:B------:R-:W-:Y:S01]  /*7680*/  FMNMX R8, R11, R8, !PT ;  /* 0x000000080b087209 */ /* 0x000fe20007800000 */
[----:B------:R-:W-:Y:S01]  /*7690*/  FMUL R229, R80, UR24 ;  /* 0x0000001850e57c20 */ /* 0x000fe20008400000 */
[----:B------:R-:W-:Y:S02]  /*76a0*/  FSEL R64, R64, -INF , !P1 ;  /* 0xff80000040407808 */ /* 0x000fe40004800000 */
[----:B------:R-:W-:Y:S02]  /*76b0*/  ISETP.GT.U32.AND.EX P0, PT, R211, RZ, PT, P0 ;  /* 0x000000ffd300720c */ /* 0x000fe40003f04100 */
[----:B------:R-:W-:Y:S02]  /*76c0*/  LOP3.LUT P1, RZ, R194, 0x2, RZ, 0xc0, !PT ;  /* 0x00000002c2ff7812 */ /* 0x000fe4000782c0ff */
[----:B------:R-:W-:Y:S01]  /*76d0*/  FMNMX R8, R143, R8, !PT ;  /* 0x000000088f087209 */ /* 0x000fe20007800000 */
[----:B------:R-:W-:Y:S01]  /*76e0*/  FMUL R230, R81, UR24 ;  /* 0x0000001851e67c20 */ /* 0x000fe20008400000 */
[----:B------:R-:W-:Y:S01]  /*76f0*/  FSEL R229, R229, -INF , !P0 ;  /* 0xff800000e5e57808 */ /* 0x000fe20004000000 */
[----:B------:R-:W-:Y:S01]  /*7700*/  FMUL R231, R84, UR24 ;  /* 0x0000001854e77c20 */ /* 0x000fe20008400000 */
[----:B------:R-:W-:-:S02]  /*7710*/  ISETP.GT.U32.AND.EX P0, PT, R189, RZ, PT, P1 ;  /* 0x000000ffbd00720c */ /* 0x000fc40003f04110 */
[----:B------:R-:W-:Y:S02]  /*7720*/  ISETP.GT.U32.AND.EX P3, PT, R195, RZ, PT, P3 ;  /* 0x000000ffc300720c */ /* 0x000fe40003f64130 */
[----:B------:R-:W-:Y:S02]  /*7730*/  FMNMX R8, R144, R8, !PT ;  /* 0x0000000890087209 */ /* 0x000fe40007800000 */
[----:B------:R-:W-:Y:S02]  /*7740*/  FSEL R230, R230, -INF , !P0 ;  /* 0xff800000e6e67808 */ /* 0x000fe40004000000 */
[----:B------:R-:W-:Y:S02]  /*7750*/  FSEL R231, R231, -INF , !P3 ;  /* 0xff800000e7e77808 */ /* 0x000fe40005800000 */
[----:B------:R-:W-:Y:S02]  /*7760*/  FMNMX R8, R147, R8, !PT ;  /* 0x0000000893087209 */ /* 0x000fe40007800000 */
[----:B------:R-:W-:-:S02]  /*7770*/  LOP3.LUT P1, RZ, R194, 0x80, RZ, 0xc0, !PT ;  /* 0x00000080c2ff7812 */ /* 0x000fc4000782c0ff */
[C---:B------:R-:W-:Y:S02]  /*7780*/  LOP3.LUT P0, RZ, R194.reuse, 0x100, RZ, 0xc0, !PT ;  /* 0x00000100c2ff7812 */ /* 0x040fe4000780c0ff */
[----:B------:R-:W-:Y:S01]  /*7790*/  LOP3.LUT P3, RZ, R194, 0x8, RZ, 0xc0, !PT ;  /* 0x00000008c2ff7812 */ /* 0x000fe2000786c0ff */
[----:B------:R-:W-:Y:S01]  /*77a0*/  FMUL R194, R85, UR24 ;  /* 0x0000001855c27c20 */ /* 0x000fe20008400000 */
[----:B------:R-:W-:Y:S02]  /*77b0*/  ISETP.GT.U32.AND.EX P5, PT, R193, RZ, PT, P5 ;  /* 0x000000ffc100720c */ /* 0x000fe40003fa4150 */
[----:B------:R-:W-:Y:S02]  /*77c0*/  FMNMX R8, R148, R8, !PT ;  /* 0x0000000894087209 */ /* 0x000fe40007800000 */
[----:B------:R-:W-:Y:S02]  /*77d0*/  FSEL R194, R194, -INF , !P5 ;  /* 0xff800000c2c27808 */ /* 0x000fe40006800000 */
[----:B------:R-:W-:-:S02]  /*77e0*/  LOP3.LUT P5, RZ, R10, 0x1000000, RZ, 0xc0, !PT ;  /* 0x010000000aff7812 */ /* 0x000fc400078ac0ff */
[----:B------:R-:W0:Y:S02]  /*77f0*/  SHFL.BFLY PT, R10, R8, 0x2, 0x1f ;  /* 0x0c401f00080a7f89 */ /* 0x000e2400000e0000 */
[----:B0-----:R-:W-:-:S05]  /*7800*/  FMNMX R10, R8, R10, !PT ;  /* 0x0000000a080a7209 */ /* 0x001fca0007800000 */
[----:B------:R-:W0:Y:S02]  /*7810*/  SHFL.BFLY PT, R8, R10, 0x1, 0x1f ;  /* 0x0c201f000a087f89 */ /* 0x000e2400000e0000 */
[----:B0-----:R-:W-:-:S04]  /*7820*/  FMNMX R8, R10, R8, !PT ;  /* 0x000000080a087209 */ /* 0x001fc80007800000 */
[----:B------:R-:W-:-:S05]  /*7830*/  FMNMX R8, R8, R192, !PT ;  /* 0x000000c008087209 */ /* 0x000fca0007800000 */
[--C-:B------:R-:W-:Y:S01]  /*7840*/  FADD R10, R234, -R8.reuse ;  /* 0x80000008ea0a7221 */ /* 0x100fe20000000000 */
[----:B------:R-:W-:-:S03]  /*7850*/  FADD R71, R89, -R8 ;  /* 0x8000000859477221 */ /* 0x000fc60000000000 */
[----:B------:R-:W-:-:S04]  /*7860*/  FMUL R10, R10, 1.4426950216293334961 ;  /* 0x3fb8aa3b0a0a7820 */ /* 0x000fc80000400000 */
[----:B------:R0:W-:Y:S02]  /*7870*/  MUFU.EX2 R89, R10 ;  /* 0x0000000a00597308 */ /* 0x0001e40000000800 */
[----:B0-----:R-:W-:-:S04]  /*7880*/  FMNMX R10, R90, R91, !PT ;  /* 0x0000005b5a0a7209 */ /* 0x001fc80007800000 */
        /* <DEDUP_REMOVED lines=28> */
[----:B------:R-:W-:-:S03]  /*7a50*/  FMUL R71, R71, 1.4426950216293334961 ;  /* 0x3fb8aa3b47477820 */ /* 0x000fc60000400000 */
[----:B------:R-:W-:Y:S01]  /*7a60*/  FMNMX R10, R149, R10, !PT ;  /* 0x0000000a950a7209 */ /* 0x000fe20007800000 */
[----:B---3--:R0:W-:Y:S03]  /*7a70*/  STS.U16 [R225+UR21+0x2c00], R224 ;  /* 0x002c00e0e1007988 */ /* 0x0081e60008000415 */
[----:B------:R-:W-:Y:S01]  /*7a80*/  FMNMX R10, R150, R10, !PT ;  /* 0x0000000a960a7209 */ /* 0x000fe20007800000 */
[----:B0-----:R0:W-:Y:S04]  /*7a90*/  MUFU.EX2 R224, R71 ;  /* 0x0000004700e07308 */ /* 0x0011e80000000800 */
[----:B0-----:R-:W0:Y:S02]  /*7aa0*/  SHFL.BFLY PT, R71, R10, 0x2, 0x1f ;  /* 0x0c401f000a477f89 */ /* 0x001e2400000e0000 */
[----:B0-----:R-:W-:-:S05]  /*7ab0*/  FMNMX R72, R10, R71, !PT ;  /* 0x000000470a487209 */ /* 0x001fca0007800000 */
[----:B------:R-:W0:Y:S01]  /*7ac0*/  SHFL.BFLY PT, R73, R72, 0x1, 0x1f ;  /* 0x0c201f0048497f89 */ /* 0x000e2200000e0000 */
[----:B------:R-:W-:-:S04]  /*7ad0*/  FADD R92, R92, -R8 ;  /* 0x800000085c5c7221 */ /* 0x000fc80000000000 */
[----:B------:R-:W-:Y:S01]  /*7ae0*/  FMUL R92, R92, 1.4426950216293334961 ;  /* 0x3fb8aa3b5c5c7820 */ /* 0x000fe20000400000 */
[----:B------:R1:W-:Y:S01]  /*7af0*/  STS.U16 [R225+UR21+0x2800], R223 ;  /* 0x002800dfe1007988 */ /* 0x0003e20008000415 */
[----:B0-----:R-:W-:-:S04]  /*7b00*/  FMNMX R72, R72, R73, !PT ;  /* 0x0000004948487209 */ /* 0x001fc80007800000 */
[----:B------:R-:W-:-:S05]  /*7b10*/  FMNMX R72, R72, R17, !PT ;  /* 0x0000001148487209 */ /* 0x000fca0007800000 */
[--C-:B------:R-:W-:Y:S01]  /*7b20*/  FADD R62, R62, -R72.reuse ;  /* 0x800000483e3e7221 */ /* 0x100fe20000000000 */
[----:B-1----:R0:W-:Y:S03]  /*7b30*/  MUFU.EX2 R223, R92 ;  /* 0x0000005c00df7308 */ /* 0x0021e60000000800 */
[----:B------:R-:W-:Y:S01]  /*7b40*/  FMUL R62, R62, 1.4426950216293334961 ;  /* 0x3fb8aa3b3e3e7820 */ /* 0x000fe20000400000 */
[----:B------:R-:W-:Y:S01]  /*7b50*/  FADD R95, R95, -R72 ;  /* 0x800000485f5f7221 */ /* 0x000fe20000000000 */
[----:B0-----:R-:W-:-:S03]  /*7b60*/  FADD R92, R100, -R8 ;  /* 0x80000008645c7221 */ /* 0x001fc60000000000 */
[----:B------:R0:W-:Y:S01]  /*7b70*/  MUFU.EX2 R100, R62 ;  /* 0x0000003e00647308 */ /* 0x0001e20000000800 */
[----:B------:R-:W-:Y:S01]  /*7b80*/  FMUL R95, R95, 1.4426950216293334961 ;  /* 0x3fb8aa3b5f5f7820 */ /* 0x000fe20000400000 */
[----:B0-----:R-:W-:-:S04]  /*7b90*/  FADD R62, R98, -R72 ;  /* 0x80000048623e7221 */ /* 0x001fc80000000000 */
[----:B------:R-:W-:Y:S02]  /*7ba0*/  FMUL R62, R62, 1.4426950216293334961 ;  /* 0x3fb8aa3b3e3e7820 */ /* 0x000fe40000400000 */
[----:B------:R-:W-:Y:S08]  /*7bb0*/  MUFU.EX2 R98, R95 ;  /* 0x0000005f00627308 */ /* 0x000ff00000000800 */
[----:B------:R0:W-:Y:S01]  /*7bc0*/  MUFU.EX2 R95, R62 ;  /* 0x0000003e005f7308 */ /* 0x0001e20000000800 */
[----:B------:R-:W-:Y:S01]  /*7bd0*/  FADD R93, R93, -R8 ;  /* 0x800000085d5d7221 */ /* 0x000fe20000000000 */
[----:B0-----:R-:W-:-:S04]  /*7be0*/  FMNMX R62, R24, R25, !PT ;  /* 0x00000019183e7209 */ /* 0x001fc80007800000 */
[----:B------:R-:W-:Y:S01]  /*7bf0*/  FMNMX R62, R28, R62, !PT ;  /* 0x0000003e1c3e7209 */ /* 0x000fe20007800000 */
[----:B------:R-:W-:-:S03]  /*7c00*/  FADD R77, R91, -R72 ;  /* 0x800000485b4d7221 */ /* 0x000fc60000000000 */
[----:B------:R-:W-:Y:S01]  /*7c10*/  FMNMX R62, R29, R62, !PT ;  /* 0x0000003e1d3e7209 */ /* 0x000fe20007800000 */
[----:B------:R-:W-:Y:S01]  /*7c20*/  FMUL R93, R93, 1.4426950216293334961 ;  /* 0x3fb8aa3b5d5d7820 */ /* 0x000fe20000400000 */
[--C-:B------:R-:W-:Y:S01]  /*7c30*/  FADD R96, R96, -R8.reuse ;  /* 0x8000000860607221 */ /* 0x100fe20000000000 */
[----:B------:R-:W-:Y:S01]  /*7c40*/  FADD R101, R101, -R8 ;  /* 0x8000000865657221 */ /* 0x000fe20000000000 */
[----:B------:R-:W-:Y:S01]  /*7c50*/  FMNMX R62, R32, R62, !PT ;  /* 0x0000003e203e7209 */ /* 0x000fe20007800000 */
[----:B------:R-:W-:Y:S01]  /*7c60*/  STS.U16 [R225+UR21+0x2000], R227 ;  /* 0x002000e3e1007988 */ /* 0x000fe20008000415 */
[----:B------:R-:W-:Y:S02]  /*7c70*/  FMUL R77, R77, 1.4426950216293334961 ;  /* 0x3fb8aa3b4d4d7820 */ /* 0x000fe40000400000 */
[----:B------:R-:W-:Y:S01]  /*7c80*/  FMNMX R62, R33, R62, !PT ;  /* 0x0000003e213e7209 */ /* 0x000fe20007800000 */
[----:B------:R0:W-:Y:S02]  /*7c90*/  STS.U16 [R225+UR21+0x2400], R226 ;  /* 0x002400e2e1007988 */ /* 0x0001e40008000415 */
[----:B0-----:R0:W-:Y:S02]  /*7ca0*/  MUFU.EX2 R225, R93 ;  /* 0x0000005d00e17308 */ /* 0x0011e40000000800 */
[----:B0-----:R-:W-:Y:S01]  /*7cb0*/  FMUL R93, R96, 1.4426950216293334961 ;  /* 0x3fb8aa3b605d7820 */ /* 0x001fe20000400000 */
[----:B------:R-:W-:-:S05]  /*7cc0*/  FMUL R96, R101, 1.4426950216293334961 ;  /* 0x3fb8aa3b65607820 */ /* 0x000fca0000400000 */
[----:B------:R0:W-:Y:S02]  /*7cd0*/  MUFU.EX2 R101, R77 ;  /* 0x0000004d00657308 */ /* 0x0001e40000000800 */
[----:B0-----:R-:W-:-:S04]  /*7ce0*/  FMNMX R77, R36, R62, !PT ;  /* 0x0000003e244d7209 */ /* 0x001fc80007800000 */
[----:B------:R-:W-:-:S04]  /*7cf0*/  FMNMX R77, R37, R77, !PT ;  /* 0x0000004d254d7209 */ /* 0x000fc80007800000 */
[----:B------:R-:W-:-:S04]  /*7d00*/  FMNMX R80, R40, R77, !PT ;  /* 0x0000004d28507209 */ /* 0x000fc80007800000 */
[----:B------:R-:W-:-:S04]  /*7d10*/  FMNMX R80, R41, R80, !PT ;  /* 0x0000005029507209 */ /* 0x000fc80007800000 */
[----:B------:R-:W-:-:S04]  /*7d20*/  FMNMX R81, R44, R80, !PT ;  /* 0x000000502c517209 */ /* 0x000fc80007800000 */
[----:B------:R-:W-:-:S04]  /*7d30*/  FMNMX R81, R45, R81, !PT ;  /* 0x000000512d517209 */ /* 0x000fc80007800000 */
[----:B------:R-:W-:Y:S01]  /*7d40*/  FMNMX R84, R48, R81, !PT ;  /* 0x0000005130547209 */ /* 0x000fe20007800000 */
[----:B------:R-:W-:-:S03]  /*7d50*/  FADD R90, R90, -R72 ;  /* 0x800000485a5a7221 */ /* 0x000fc60000000000 */
[----:B------:R-:W-:Y:S01]  /*7d60*/  FMNMX R84, R49, R84, !PT ;  /* 0x0000005431547209 */ /* 0x000fe20007800000 */
[----:B------:R-:W-:-:S03]  /*7d70*/  FMUL R90, R90, 1.4426950216293334961 ;  /* 0x3fb8aa3b5a5a7820 */ /* 0x000fc60000400000 */
[----:B------:R-:W-:Y:S01]  /*7d80*/  FMNMX R85, R52, R84, !PT ;  /* 0x0000005434557209 */ /* 0x000fe20007800000 */
[--C-:B------:R-:W-:Y:S01]  /*7d90*/  FADD R103, R103, -R72.reuse ;  /* 0x8000004867677221 */ /* 0x100fe20000000000 */
[----:B------:R0:W-:Y:S02]  /*7da0*/  MUFU.EX2 R91, R90 ;  /* 0x0000005a005b7308 */ /* 0x0001e40000000800 */
[----:B------:R-:W-:Y:S01]  /*7db0*/  FMNMX R85, R53, R85, !PT ;  /* 0x0000005535557209 */ /* 0x000fe20007800000 */
[----:B0-----:R-:W-:Y:S01]  /*7dc0*/  FADD R90, R102, -R72 ;  /* 0x80000048665a7221 */ /* 0x001fe20000000000 */
[----:B------:R-:W-:Y:S02]  /*7dd0*/  FMUL R102, R103, 1.4426950216293334961 ;  /* 0x3fb8aa3b67667820 */ /* 0x000fe40000400000 */
        /* <DEDUP_REMOVED lines=16> */
[----:B------:R-:W-:-:S04]  /*7ee0*/  FMNMX R103, R231, R103, !PT ;  /* 0x00000067e7677209 */ /* 0x000fc80007800000 */
[----:B------:R-:W-:Y:S01]  /*7ef0*/  FMNMX R103, R194, R103, !PT ;  /* 0x00000067c2677209 */ /* 0x000fe20007800000 */
[----:B------:R0:W-:Y:S04]  /*7f00*/  MUFU.EX2 R247, R104 ;  /* 0x0000006800f77308 */ /* 0x0001e80000000800 */
[----:B0-----:R-:W0:Y:S02]  /*7f10*/  SHFL.BFLY PT, R104, R103, 0x2, 0x1f ;  /* 0x0c401f0067687f89 */ /* 0x001e2400000e0000 */
[----:B0-----:R-:W-:-:S05]  /*7f20*/  FMNMX R103, R103, R104, !PT ;  /* 0x0000006867677209 */ /* 0x001fca0007800000 */
[----:B------:R-:W0:Y:S01]  /*7f30*/  SHFL.BFLY PT, R104, R103, 0x1, 0x1f ;  /* 0x0c201f0067687f89 */ /* 0x000e2200000e0000 */
[----:B------:R-:W-:Y:S02]  /*7f40*/  ISETP.GT.U32.AND.EX P3, PT, R23, RZ, PT, P3 ;  /* 0x000000ff1700720c */ /* 0x000fe40003f64130 */
[----:B------:R-:W-:-:S04]  /*7f50*/  FMNMX R23, R26, R27, !PT ;  /* 0x0000001b1a177209 */ /* 0x000fc80007800000 */
[----:B------:R-:W-:-:S04]  /*7f60*/  FMNMX R23, R30, R23, !PT ;  /* 0x000000171e177209 */ /* 0x000fc80007800000 */
[----:B------:R-:W-:Y:S02]  /*7f70*/  FMNMX R23, R31, R23, !PT ;  /* 0x000000171f177209 */ /* 0x000fe40007800000 */
[----:B0-----:R-:W-:Y:S01]  /*7f80*/  FMNMX R104, R103, R104, !PT ;  /* 0x0000006867687209 */ /* 0x001fe20007800000 */
[----:B------:R-:W-:-:S03]  /*7f90*/  FADD R103, -R72, R17 ;  /* 0x0000001148677221 */ /* 0x000fc60000000100 */
[----:B------:R-:W-:Y:S02]  /*7fa0*/  FMNMX R17, R104, R191, !PT ;  /* 0x000000bf68117209 */ /* 0x000fe40007800000 */
[----:B------:R-:W-:-:S03]  /*7fb0*/  FMNMX R23, R34, R23, !PT ;  /* 0x0000001722177209 */ /* 0x000fc60007800000 */
[----:B------:R-:W-:Y:S01]  /*7fc0*/  FADD R25, R25, -R17 ;  /* 0x8000001119197221 */ /* 0x000fe20000000000 */
[----:B------:R-:W-:-:S03]  /*7fd0*/  FMNMX R23, R35, R23, !PT ;  /* 0x0000001723177209 */ /* 0x000fc60007800000 */
[----:B------:R-:W-:Y:S01]  /*7fe0*/  FMUL R25, R25, 1.4426950216293334961 ;  /* 0x3fb8aa3b19197820 */ /* 0x000fe20000400000 */
[----:B------:R-:W-:Y:S01]  /*7ff0*/  FADD R106, R106, -R72 ;  /* 0x800000486a6a7221 */ /* 0x000fe20000000000 */
[----:B------:R-:W-:Y:S02]  /*8000*/  FMNMX R23, R38, R23, !PT ;  /* 0x0000001726177209 */ /* 0x000fe40007800000 */
[----:B------:R0:W-:Y:S01]  /*8010*/  MUFU.EX2 R104, R25 ;  /* 0x0000001900687308 */ /* 0x0001e20000000800 */
[----:B------:R-:W-:Y:S01]  /*8020*/  FMUL R106, R106, 1.4426950216293334961 ;  /* 0x3fb8aa3b6a6a7820 */ /* 0x000fe20000400000 */
[----:B------:R-:W-:Y:S01]  /*8030*/  FMNMX R23, R39, R23, !PT ;  /* 0x0000001727177209 */ /* 0x000fe20007800000 */
[----:B0-----:R-:W-:-:S05]  /*8040*/  FADD R25, R36, -R17 ;  /* 0x8000001124197221 */ /* 0x001fca0000000000 */
[----:B------:R-:W-:Y:S01]  /*8050*/  MUFU.EX2 R62, R106 ;  /* 0x0000006a003e7308 */ /* 0x000fe20000000800 */
[----:B------:R-:W-:-:S07]  /*8060*/  FMUL R25, R25, 1.4426950216293334961 ;  /* 0x3fb8aa3b19197820 */ /* 0x000fce0000400000 */
[----:B------:R0:W-:Y:S02]  /*8070*/  MUFU.EX2 R106, R25 ;  /* 0x00000019006a7308 */ /* 0x0001e40000000800 */
[----:B0-----:R-:W-:-:S04]  /*8080*/  FMNMX R25, R42, R23, !PT ;  /* 0x000000172a197209 */ /* 0x001fc80007800000 */
[----:B------:R-:W-:-:S04]  /*8090*/  FMNMX R25, R43, R25, !PT ;  /* 0x000000192b197209 */ /* 0x000fc80007800000 */
[----:B------:R-:W-:-:S04]  /*80a0*/  FMNMX R25, R46, R25, !PT ;  /* 0x000000192e197209 */ /* 0x000fc80007800000 */
[----:B------:R-:W-:-:S04]  /*80b0*/  FMNMX R25, R47, R25, !PT ;  /* 0x000000192f197209 */ /* 0x000fc80007800000 */
[----:B------:R-:W-:-:S04]  /*80c0*/  FMNMX R25, R50, R25, !PT ;  /* 0x0000001932197209 */ /* 0x000fc80007800000 */
[----:B------:R-:W-:Y:S01]  /*80d0*/  FMNMX R25, R51, R25, !PT ;  /* 0x0000001933197209 */ /* 0x000fe20007800000 */
[--C-:B------:R-:W-:Y:S01]  /*80e0*/  FADD R24, R24, -R17.reuse ;  /* 0x8000001118187221 */ /* 0x100fe20000000000 */
[----:B------:R-:W-:Y:S02]  /*80f0*/  FMUL R103, R103, 1.4426950216293334961 ;  /* 0x3fb8aa3b67677820 */ /* 0x000fe40000400000 */
[----:B------:R-:W-:Y:S01]  /*8100*/  FMNMX R25, R54, R25, !PT ;  /* 0x0000001936197209 */ /* 0x000fe20007800000 */
[----:B------:R-:W-:Y:S01]  /*8110*/  FMUL R24, R24, 1.4426950216293334961 ;  /* 0x3fb8aa3b18187820 */ /* 0x000fe20000400000 */
[----:B------:R-:W-:Y:S02]  /*8120*/  FADD R234, R129, -R8 ;  /* 0x8000000881ea7221 */ /* 0x000fe40000000000 */
[----:B------:R-:W-:Y:S01]  /*8130*/  FMNMX R25, R55, R25, !PT ;  /* 0x0000001937197209 */ /* 0x000fe20007800000 */
[----:B------:R-:W0:Y:S03]  /*8140*/  MUFU.EX2 R129, R103 ;  /* 0x0000006700817308 */ /* 0x000e260000000800 */
[----:B------:R-:W-:Y:S01]  /*8150*/  FMNMX R25, R58, R25, !PT ;  /* 0x000000193a197209 */ /* 0x000fe20007800000 */
[----:B------:R-:W-:-:S04]  /*8160*/  FADD R37, R37, -R17 ;  /* 0x8000001125257221 */ /* 0x000fc80000000000 */
[----:B------:R1:W-:Y:S01]  /*8170*/  MUFU.EX2 R103, R24 ;  /* 0x0000001800677308 */ /* 0x0003e20000000800 */
[----:B------:R-:W-:Y:S01]  /*8180*/  FMNMX R25, R59, R25, !PT ;  /* 0x000000193b197209 */ /* 0x000fe20007800000 */
[----:B------:R-:W-:Y:S01]  /*8190*/  FMUL R37, R37, 1.4426950216293334961 ;  /* 0x3fb8aa3b25257820 */ /* 0x000fe20000400000 */
[----:B-1----:R-:W-:Y:S02]  /*81a0*/  FADD R24, R33, -R17 ;  /* 0x8000001121187221 */ /* 0x002fe40000000000 */
[----:B------:R-:W-:Y:S02]  /*81b0*/  FMNMX R25, R61, R25, !PT ;  /* 0x000000193d197209 */ /* 0x000fe40007800000 */
[----:B------:R-:W-:-:S04]  /*81c0*/  FMUL R24, R24, 1.4426950216293334961 ;  /* 0x3fb8aa3b18187820 */ /* 0x000fc80000400000 */
[----:B------:R1:W-:Y:S02]  /*81d0*/  MUFU.EX2 R36, R24 ;  /* 0x0000001800247308 */ /* 0x0003e40000000800 */
[----:B-1----:R-:W-:-:S06]  /*81e0*/  FADD R24, R40, -R17 ;  /* 0x8000001128187221 */ /* 0x002fcc0000000000 */
[----:B------:R1:W-:Y:S02]  /*81f0*/  MUFU.EX2 R40, R37 ;  /* 0x0000002500287308 */ /* 0x0003e40000000800 */
[----:B-1----:R-:W-:-:S04]  /*8200*/  FMNMX R37, R63, R25, !PT ;  /* 0x000000193f257209 */ /* 0x002fc80007800000 */
[----:B------:R-:W-:Y:S01]  /*8210*/  FMNMX R37, R66, R37, !PT ;  /* 0x0000002542257209 */ /* 0x000fe20007800000 */
[----:B------:R-:W-:Y:S01]  /*8220*/  FMUL R24, R24, 1.4426950216293334961 ;  /* 0x3fb8aa3b18187820 */ /* 0x000fe20000400000 */
[--C-:B------:R-:W-:Y:S02]  /*8230*/  FADD R52, R52, -R17.reuse ;  /* 0x8000001134347221 */ /* 0x100fe40000000000 */
[----:B------:R-:W-:Y:S01]  /*8240*/  FMNMX R37, R67, R37, !PT ;  /* 0x0000002543257209 */ /* 0x000fe20007800000 */
[--C-:B------:R-:W-:Y:S01]  /*8250*/  FADD R105, R105, -R8.reuse ;  /* 0x8000000869697221 */ /* 0x100fe20000000000 */
[----:B------:R-:W-:Y:S02]  /*8260*/  FADD R112, R112, -R8 ;  /* 0x8000000870707221 */ /* 0x000fe40000000000 */
[----:B------:R-:W-:Y:S01]  /*8270*/  FMNMX R37, R70, R37, !PT ;  /* 0x0000002546257209 */ /* 0x000fe20007800000 */
[--C-:B------:R-:W-:Y:S01]  /*8280*/  FADD R28, R28, -R17.reuse ;  /* 0x800000111c1c7221 */ /* 0x100fe20000000000 */
[----:B------:R1:W-:Y:S01]  /*8290*/  MUFU.EX2 R23, R24 ;  /* 0x0000001800177308 */ /* 0x0003e20000000800 */
[----:B------:R-:W-:Y:S01]  /*82a0*/  FMUL R25, R52, 1.4426950216293334961 ;  /* 0x3fb8aa3b34197820 */ /* 0x000fe20000400000 */
[--C-:B------:R-:W-:Y:S01]  /*82b0*/  FADD R41, R41, -R17.reuse ;  /* 0x8000001129297221 */ /* 0x100fe20000000000 */
[----:B------:R-:W-:Y:S01]  /*82c0*/  FMUL R105, R105, 1.4426950216293334961 ;  /* 0x3fb8aa3b69697820 */ /* 0x000fe20000400000 */
[----:B------:R-:W-:Y:S01]  /*82d0*/  FMUL R112, R112, 1.4426950216293334961 ;  /* 0x3fb8aa3b70707820 */ /* 0x000fe20000400000 */
[--C-:B------:R-:W-:Y:S01]  /*82e0*/  FADD R107, R107, -R72.reuse ;  /* 0x800000486b6b7221 */ /* 0x100fe20000000000 */
[----:B------:R-:W-:Y:S01]  /*82f0*/  ISETP.GT.U32.AND.EX P0, PT, R22, RZ, PT, P0 ;  /* 0x000000ff1600720c */ /* 0x000fe20003f04100 */
[--C-:B------:R-:W-:Y:S01]  /*8300*/  FADD R118, R118, -R72.reuse ;  /* 0x8000004876767221 */ /* 0x100fe20000000000 */
[----:B------:R-:W-:Y:S01]  /*8310*/  FMNMX R37, R88, R37, !PT ;  /* 0x0000002558257209 */ /* 0x000fe20007800000 */
[----:B-1----:R-:W-:Y:S01]  /*8320*/  FMUL R24, R75, UR24 ;  /* 0x000000184b187c20 */ /* 0x002fe20008400000 */
[----:B------:R-:W-:Y:S01]  /*8330*/  FADD R130, R130, -R72 ;  /* 0x8000004882827221 */ /* 0x000fe20000000000 */
[----:B------:R-:W-:Y:S01]  /*8340*/  FMUL R28, R28, 1.4426950216293334961 ;  /* 0x3fb8aa3b1c1c7820 */ /* 0x000fe20000400000 */
[----:B------:R-:W-:Y:S01]  /*8350*/  FADD R29, R29, -R17 ;  /* 0x800000111d1d7221 */ /* 0x000fe20000000000 */
[----:B------:R1:W-:Y:S01]  /*8360*/  MUFU.EX2 R75, R25 ;  /* 0x00000019004b7308 */ /* 0x0003e20000000800 */
[----:B------:R-:W-:Y:S01]  /*8370*/  FMUL R41, R41, 1.4426950216293334961 ;  /* 0x3fb8aa3b29297820 */ /* 0x000fe20000400000 */
[----:B------:R-:W-:Y:S01]  /*8380*/  FMUL R107, R107, 1.4426950216293334961 ;  /* 0x3fb8aa3b6b6b7820 */ /* 0x000fe20000400000 */
[----:B------:R-:W-:Y:S01]  /*8390*/  ISETP.GT.U32.AND.EX P1, PT, R196, RZ, PT, P1 ;  /* 0x000000ffc400720c */ /* 0x000fe20003f24110 */
[----:B------:R-:W-:Y:S01]  /*83a0*/  FADD R120, R120, -R8 ;  /* 0x8000000878787221 */ /* 0x000fe20000000000 */
[----:B------:R-:W-:-:S02]  /*83b0*/  FSEL R24, R24, -INF , !P0 ;  /* 0xff80000018187808 */ /* 0x000fc40004000000 */
[----:B------:R-:W-:Y:S01]  /*83c0*/  FMNMX R37, R197, R37, !PT ;  /* 0x00000025c5257209 */ /* 0x000fe20007800000 */
[----:B------:R3:W-:Y:S01]  /*83d0*/  MUFU.EX2 R243, R112 ;  /* 0x0000007000f37308 */ /* 0x0007e20000000800 */
[----:B-1----:R-:W-:Y:S01]  /*83e0*/  FMUL R25, R78, UR24 ;  /* 0x000000184e197c20 */ /* 0x002fe20008400000 */
[----:B------:R-:W-:Y:S01]  /*83f0*/  FMUL R29, R29, 1.4426950216293334961 ;  /* 0x3fb8aa3b1d1d7820 */ /* 0x000fe20000400000 */
[--C-:B------:R-:W-:Y:S01]  /*8400*/  FADD R32, R32, -R17.reuse ;  /* 0x8000001120207221 */ /* 0x100fe20000000000 */
[----:B------:R-:W-:Y:S01]  /*8410*/  FADD R113, R113, -R8 ;  /* 0x8000000871717221 */ /* 0x000fe20000000000 */
[----:B------:R-:W-:-:S03]  /*8420*/  FADD R45, R45, -R17 ;  /* 0x800000112d2d7221 */ /* 0x000fc60000000000 */
[----:B------:R-:W-:Y:S01]  /*8430*/  MUFU.EX2 R246, R105 ;  /* 0x0000006900f67308 */ /* 0x000fe20000000800 */
[----:B---3--:R-:W-:Y:S01]  /*8440*/  FMUL R112, R118, 1.4426950216293334961 ;  /* 0x3fb8aa3b76707820 */ /* 0x008fe20000400000 */
[----:B------:R-:W-:Y:S01]  /*8450*/  FMUL R118, R130, 1.4426950216293334961 ;  /* 0x3fb8aa3b82767820 */ /* 0x000fe20000400000 */
[----:B------:R-:W-:Y:S01]  /*8460*/  FSEL R25, R25, -INF , !P1 ;  /* 0xff80000019197808 */ /* 0x000fe20004800000 */
[----:B------:R-:W-:-:S04]  /*8470*/  FMUL R120, R120, 1.4426950216293334961 ;  /* 0x3fb8aa3b78787820 */ /* 0x000fc80000400000 */
[----:B------:R1:W-:Y:S01]  /*8480*/  MUFU.EX2 R105, R28 ;  /* 0x0000001c00697308 */ /* 0x0003e20000000800 */
[----:B------:R-:W-:Y:S01]  /*8490*/  FMUL R32, R32, 1.4426950216293334961 ;  /* 0x3fb8aa3b20207820 */ /* 0x000fe20000400000 */
[----:B------:R-:W-:Y:S01]  /*84a0*/  FADD R44, R44, -R17 ;  /* 0x800000112c2c7221 */ /* 0x000fe20000000000 */
[----:B------:R-:W-:Y:S01]  /*84b0*/  FMUL R113, R113, 1.4426950216293334961 ;  /* 0x3fb8aa3b71717820 */ /* 0x000fe20000400000 */
[----:B------:R-:W-:-:S04]  /*84c0*/  FMUL R45, R45, 1.4426950216293334961 ;  /* 0x3fb8aa3b2d2d7820 */ /* 0x000fc80000400000 */
[----:B------:R3:W-:Y:S01]  /*84d0*/  MUFU.EX2 R130, R41 ;  /* 0x0000002900827308 */ /* 0x0007e20000000800 */
[----:B-1----:R-:W-:Y:S01]  /*84e0*/  FMUL R28, R79, UR24 ;  /* 0x000000184f1c7c20 */ /* 0x002fe20008400000 */
[--C-:B------:R-:W-:Y:S01]  /*84f0*/  FADD R119, R119, -R72.reuse ;  /* 0x8000004877777221 */ /* 0x100fe20000000000 */
[----:B------:R-:W-:Y:S01]  /*8500*/  FADD R131, R131, -R72 ;  /* 0x8000004883837221 */ /* 0x000fe20000000000 */
[----:B------:R-:W-:-:S04]  /*8510*/  ISETP.GT.U32.AND.EX P5, PT, R211, RZ, PT, P5 ;  /* 0x000000ffd300720c */ /* 0x000fc80003fa4150 */
[----:B------:R-:W-:Y:S01]  /*8520*/  MUFU.EX2 R77, R107 ;  /* 0x0000006b004d7308 */ /* 0x000fe20000000800 */
[----:B---3--:R-:W-:Y:S01]  /*8530*/  FMNMX R41, R24, R37, !PT ;  /* 0x0000002518297209 */ /* 0x008fe20007800000 */
[----:B------:R-:W-:Y:S01]  /*8540*/  FMUL R44, R44, 1.4426950216293334961 ;  /* 0x3fb8aa3b2c2c7820 */ /* 0x000fe20000400000 */
[----:B------:R-:W-:Y:S01]  /*8550*/  FSEL R28, R28, -INF , !P3 ;  /* 0xff8000001c1c7808 */ /* 0x000fe20005800000 */
[----:B------:R-:W-:Y:S01]  /*8560*/  FADD R121, R121, -R8 ;  /* 0x8000000879797221 */ /* 0x000fe20000000000 */
[----:B------:R-:W-:-:S03]  /*8570*/  FMNMX R41, R25, R41, !PT ;  /* 0x0000002919297209 */ /* 0x000fc60007800000 */
[----:B------:R1:W-:Y:S01]  /*8580*/  MUFU.EX2 R239, R120 ;  /* 0x0000007800ef7308 */ /* 0x0003e20000000800 */
[----:B------:R-:W-:Y:S01]  /*8590*/  ISETP.GT.U32.AND.EX P2, PT, R189, RZ, PT, P2 ;  /* 0x000000ffbd00720c */ /* 0x000fe20003f44120 */
[----:B------:R-:W-:Y:S01]  /*85a0*/  FADD R48, R48, -R17 ;  /* 0x8000001130307221 */ /* 0x000fe20000000000 */
[----:B------:R-:W-:-:S05]  /*85b0*/  FADD R135, R135, -R72 ;  /* 0x8000004887877221 */ /* 0x000fca0000000000 */
[----:B------:R3:W-:Y:S01]  /*85c0*/  MUFU.EX2 R33, R32 ;  /* 0x0000002000217308 */ /* 0x0007e20000000800 */
[----:B-1----:R-:W-:Y:S01]  /*85d0*/  FADD R120, R134, -R72 ;  /* 0x8000004886787221 */ /* 0x002fe20000000000 */
[----:B------:R-:W-:-:S06]  /*85e0*/  ISETP.GT.U32.AND.EX P4, PT, R195, RZ, PT, P4 ;  /* 0x000000ffc300720c */ /* 0x000fcc0003f84140 */
[----:B------:R1:W-:Y:S01]  /*85f0*/  MUFU.EX2 R242, R113 ;  /* 0x0000007100f27308 */ /* 0x0003e20000000800 */
[----:B---3--:R-:W-:Y:S01]  /*8600*/  FMUL R32, R83, UR24 ;  /* 0x0000001853207c20 */ /* 0x008fe20008400000 */
[----:B------:R-:W-:Y:S01]  /*8610*/  ISETP.GT.U32.AND.EX P6, PT, R193, RZ, PT, P6 ;  /* 0x000000ffc100720c */ /* 0x000fe20003fc4160 */
[--C-:B------:R-:W-:Y:S01]  /*8620*/  FADD R132, R132, -R8.reuse ;  /* 0x8000000884847221 */ /* 0x100fe20000000000 */
[--C-:B------:R-:W-:Y:S01]  /*8630*/  FADD R11, R11, -R8.reuse ;  /* 0x800000080b0b7221 */ /* 0x100fe20000000000 */
[--C-:B------:R-:W-:Y:S01]  /*8640*/  FADD R49, R49, -R17.reuse ;  /* 0x8000001131317221 */ /* 0x100fe20000000000 */
[--C-:B------:R-:W-:Y:S01]  /*8650*/  FADD R137, R137, -R8.reuse ;  /* 0x8000000889897221 */ /* 0x100fe20000000000 */
[----:B------:R-:W-:Y:S01]  /*8660*/  FADD R143, R143, -R8 ;  /* 0x800000088f8f7221 */ /* 0x000fe20000000000 */
[----:B------:R3:W-:Y:S01]  /*8670*/  MUFU.EX2 R107, R29 ;  /* 0x0000001d006b7308 */ /* 0x0007e20000000800 */
[----:B-1----:R-:W-:Y:S01]  /*8680*/  FMUL R113, R119, 1.4426950216293334961 ;  /* 0x3fb8aa3b77717820 */ /* 0x002fe20000400000 */
[----:B------:R-:W-:Y:S01]  /*8690*/  FMUL R119, R131, 1.4426950216293334961 ;  /* 0x3fb8aa3b83777820 */ /* 0x000fe20000400000 */
[--C-:B------:R-:W-:Y:S01]  /*86a0*/  FADD R99, R99, -R72.reuse ;  /* 0x8000004863637221 */ /* 0x100fe20000000000 */
[----:B------:R-:W-:Y:S01]  /*86b0*/  FMUL R90, R90, 1.4426950216293334961 ;  /* 0x3fb8aa3b5a5a7820 */ /* 0x000fe20000400000 */
[----:B------:R-:W-:Y:S01]  /*86c0*/  FADD R146, R146, -R72 ;  /* 0x8000004892927221 */ /* 0x000fe20000000000 */
[----:B------:R-:W-:Y:S01]  /*86d0*/  FADD R147, R147, -R8 ;  /* 0x8000000893937221 */ /* 0x000fe20000000000 */
[----:B------:R-:W-:Y:S01]  /*86e0*/  STS.U16 [R0+UR21+0x2080], R188 ;  /* 0x002080bc00007988 */ /* 0x000fe20008000415 */
[----:B---3--:R-:W-:Y:S01]  /*86f0*/  FMUL R29, R82, UR24 ;  /* 0x00000018521d7c20 */ /* 0x008fe20008400000 */
[----:B------:R1:W-:Y:S01]  /*8700*/  MUFU.EX2 R134, R45 ;  /* 0x0000002d00867308 */ /* 0x0003e20000000800 */
[----:B------:R-:W-:Y:S01]  /*8710*/  FMUL R121, R121, 1.4426950216293334961 ;  /* 0x3fb8aa3b79797820 */ /* 0x000fe20000400000 */
[----:B------:R-:W-:Y:S02]  /*8720*/  STS.U16 [R0+UR21+0x2480], R18 ;  /* 0x0024801200007988 */ /* 0x000fe40008000415 */
[----:B------:R-:W-:Y:S01]  /*8730*/  FSEL R29, R29, -INF , !P5 ;  /* 0xff8000001d1d7808 */ /* 0x000fe20006800000 */
[----:B------:R-:W-:Y:S01]  /*8740*/  FMUL R37, R86, UR24 ;  /* 0x0000001856257c20 */ /* 0x000fe20008400000 */
[----:B------:R-:W-:Y:S01]  /*8750*/  STS.U16 [R0+UR21+0x2880], R19 ;  /* 0x0028801300007988 */ /* 0x000fe20008000415 */
[----:B-1----:R-:W-:Y:S01]  /*8760*/  FMNMX R45, R28, R41, !PT ;  /* 0x000000291c2d7209 */ /* 0x002fe20007800000 */
[----:B------:R1:W-:Y:S01]  /*8770*/  MUFU.EX2 R131, R44 ;  /* 0x0000002c00837308 */ /* 0x0003e20000000800 */
[----:B------:R-:W-:Y:S01]  /*8780*/  FSEL R32, R32, -INF , !P2 ;  /* 0xff80000020207808 */ /* 0x000fe20005000000 */
[----:B------:R-:W-:Y:S01]  /*8790*/  FMUL R48, R48, 1.4426950216293334961 ;  /* 0x3fb8aa3b30307820 */ /* 0x000fe20000400000 */
[----:B------:R-:W-:Y:S01]  /*87a0*/  FMNMX R45, R29, R45, !PT ;  /* 0x0000002d1d2d7209 */ /* 0x000fe20007800000 */
[----:B------:R-:W-:Y:S01]  /*87b0*/  FMUL R41, R87, UR24 ;  /* 0x0000001857297c20 */ /* 0x000fe20008400000 */
[----:B--2---:R-:W-:Y:S01]  /*87c0*/  STS.U16 [R0+UR21+0x2c80], R21 ;  /* 0x002c801500007988 */ /* 0x004fe20008000415 */
[----:B-1----:R-:W-:-:S02]  /*87d0*/  FADD R44, R60, -R17 ;  /* 0x800000113c2c7221 */ /* 0x002fc40000000000 */
[----:B------:R1:W-:Y:S01]  /*87e0*/  MUFU.EX2 R238, R121 ;  /* 0x0000007900ee7308 */ /* 0x0003e20000000800 */
[----:B------:R-:W-:Y:S01]  /*87f0*/  FSEL R37, R37, -INF , !P4 ;  /* 0xff80000025257808 */ /* 0x000fe20006000000 */
[----:B------:R-:W-:Y:S01]  /*8800*/  FADD R148, R148, -R8 ;  /* 0x8000000894947221 */ /* 0x000fe20000000000 */
[----:B------:R-:W-:Y:S01]  /*8810*/  FMUL R44, R44, 1.4426950216293334961 ;  /* 0x3fb8aa3b2c2c7820 */ /* 0x000fe20000400000 */
[----:B------:R-:W-:Y:S01]  /*8820*/  FMNMX R45, R32, R45, !PT ;  /* 0x0000002d202d7209 */ /* 0x000fe20007800000 */
[----:B------:R-:W-:Y:S01]  /*8830*/  FADD R115, R115, -R72 ;  /* 0x8000004873737221 */ /* 0x000fe20000000000 */
[--C-:B------:R-:W-:Y:S01]  /*8840*/  FADD R97, R97, -R8.reuse ;  /* 0x8000000861617221 */ /* 0x100fe20000000000 */
[--C-:B------:R-:W-:Y:S01]  /*8850*/  FADD R125, R125, -R8.reuse ;  /* 0x800000087d7d7221 */ /* 0x100fe20000000000 */
[--C-:B------:R-:W-:Y:S01]  /*8860*/  FADD R133, R133, -R8.reuse ;  /* 0x8000000885857221 */ /* 0x100fe20000000000 */
[----:B-1----:R-:W-:Y:S01]  /*8870*/  FMUL R121, R135, 1.4426950216293334961 ;  /* 0x3fb8aa3b87797820 */ /* 0x002fe20000400000 */
[----:B------:R-:W-:Y:S01]  /*8880*/  FADD R116, R116, -R8 ;  /* 0x8000000874747221 */ /* 0x000fe20000000000 */
[----:B------:R1:W-:Y:S01]  /*8890*/  MUFU.EX2 R135, R48 ;  /* 0x0000003000877308 */ /* 0x0003e20000000800 */
[----:B------:R-:W-:Y:S01]  /*88a0*/  FSEL R41, R41, -INF , !P6 ;  /* 0xff80000029297808 */ /* 0x000fe20007000000 */
[----:B------:R-:W-:Y:S01]  /*88b0*/  FADD R114, R114, -R72 ;  /* 0x8000004872727221 */ /* 0x000fe20000000000 */
[--C-:B------:R-:W-:Y:S01]  /*88c0*/  FADD R117, R117, -R8.reuse ;  /* 0x8000000875757221 */ /* 0x100fe20000000000 */
[----:B------:R-:W-:Y:S01]  /*88d0*/  FADD R124, R124, -R8 ;  /* 0x800000087c7c7221 */ /* 0x000fe20000000000 */
[----:B------:R-:W-:Y:S01]  /*88e0*/  FADD R123, R123, -R72 ;  /* 0x800000487b7b7221 */ /* 0x000fe20000000000 */
[----:B------:R-:W-:Y:S01]  /*88f0*/  FADD R128, R128, -R8 ;  /* 0x8000000880807221 */ /* 0x000fe20000000000 */
[----:B------:R-:W-:Y:S01]  /*8900*/  FADD R139, R139, -R72 ;  /* 0x800000488b8b7221 */ /* 0x000fe20000000000 */
[----:B------:R-:W-:Y:S01]  /*8910*/  MUFU.EX2 R93, R93 ;  /* 0x0000005d005d7308 */ /* 0x000fe20000000800 */
[--C-:B-1----:R-:W-:Y:S01]  /*8920*/  FADD R48, R9, -R17.reuse ;  /* 0x8000001109307221 */ /* 0x102fe20000000000 */
[----:B------:R-:W-:Y:S01]  /*8930*/  FMUL R92, R92, 1.4426950216293334961 ;  /* 0x3fb8aa3b5c5c7820 */ /* 0x000fe20000400000 */
[----:B------:R-:W-:Y:S01]  /*8940*/  FADD R76, -R8, R192 ;  /* 0x000000c0084c7221 */ /* 0x000fe20000000100 */
[--C-:B------:R-:W-:Y:S01]  /*8950*/  FADD R122, R122, -R72.reuse ;  /* 0x800000487a7a7221 */ /* 0x100fe20000000000 */
[----:B------:R-:W-:Y:S01]  /*8960*/  FADD R126, R126, -R72 ;  /* 0x800000487e7e7221 */ /* 0x000fe20000000000 */
[----:B------:R-:W-:Y:S01]  /*8970*/  FADD R144, R144, -R8 ;  /* 0x8000000890907221 */ /* 0x000fe20000000000 */
[--C-:B------:R-:W-:Y:S01]  /*8980*/  FADD R127, R127, -R72.reuse ;  /* 0x800000487f7f7221 */ /* 0x100fe20000000000 */
[----:B------:R1:W-:Y:S01]  /*8990*/  MUFU.EX2 R9, R44 ;  /* 0x0000002c00097308 */ /* 0x0003e20000000800 */
[--C-:B------:R-:W-:Y:S01]  /*89a0*/  FADD R138, R138, -R72.reuse ;  /* 0x800000488a8a7221 */ /* 0x100fe20000000000 */
[--C-:B------:R-:W-:Y:S01]  /*89b0*/  FADD R141, R141, -R72.reuse ;  /* 0x800000488d8d7221 */ /* 0x100fe20000000000 */
[----:B------:R-:W-:Y:S01]  /*89c0*/  FADD R145, R145, -R72 ;  /* 0x8000004891917221 */ /* 0x000fe20000000000 */
[----:B------:R-:W-:Y:S01]  /*89d0*/  FADD R136, R136, -R8 ;  /* 0x8000000888887221 */ /* 0x000fe20000000000 */
[--C-:B------:R-:W-:Y:S01]  /*89e0*/  FADD R149, R149, -R72.reuse ;  /* 0x8000004895957221 */ /* 0x100fe20000000000 */
[----:B------:R-:W-:Y:S01]  /*89f0*/  FADD R150, R150, -R72 ;  /* 0x8000004896967221 */ /* 0x000fe20000000000 */
[--C-:B------:R-:W-:Y:S01]  /*8a00*/  FADD R53, R53, -R17.reuse ;  /* 0x8000001135357221 */ /* 0x100fe20000000000 */
[--C-:B------:R-:W-:Y:S01]  /*8a10*/  FADD R79, R56, -R17.reuse ;  /* 0x80000011384f7221 */ /* 0x100fe20000000000 */
[----:B-1----:R-:W-:Y:S01]  /*8a20*/  FMNMX R44, R37, R45, !PT ;  /* 0x0000002d252c7209 */ /* 0x002fe20007800000 */
[--C-:B------:R-:W-:Y:S01]  /*8a30*/  FADD R94, R94, -R17.reuse ;  /* 0x800000115e5e7221 */ /* 0x100fe20000000000 */
[--C-:B------:R-:W-:Y:S01]  /*8a40*/  FADD R151, R151, -R17.reuse ;  /* 0x8000001197977221 */ /* 0x100fe20000000000 */
[--C-:B------:R-:W-:Y:S01]  /*8a50*/  FADD R228, R228, -R17.reuse ;  /* 0x80000011e4e47221 */ /* 0x100fe20000000000 */
[----:B------:R-:W-:Y:S01]  /*8a60*/  FMNMX R44, R41, R44, !PT ;  /* 0x0000002c292c7209 */ /* 0x000fe20007800000 */
[--C-:B------:R-:W-:Y:S01]  /*8a70*/  FADD R229, R229, -R17.reuse ;  /* 0x80000011e5e57221 */ /* 0x100fe20000000000 */
[--C-:B------:R-:W-:Y:S01]  /*8a80*/  FADD R230, R230, -R17.reuse ;  /* 0x80000011e6e67221 */ /* 0x100fe20000000000 */
[--C-:B------:R-:W-:Y:S01]  /*8a90*/  FADD R231, R231, -R17.reuse ;  /* 0x80000011e7e77221 */ /* 0x100fe20000000000 */
[--C-:B------:R-:W-:Y:S01]  /*8aa0*/  FADD R194, R194, -R17.reuse ;  /* 0x80000011c2c27221 */ /* 0x100fe20000000000 */
[----:B------:R-:W1:Y:S01]  /*8ab0*/  SHFL.BFLY PT, R45, R44, 0x2, 0x1f ;  /* 0x0c401f002c2d7f89 */ /* 0x000e6200000e0000 */
[----:B------:R-:W-:Y:S01]  /*8ac0*/  FMUL R48, R48, 1.4426950216293334961 ;  /* 0x3fb8aa3b30307820 */ /* 0x000fe20000400000 */
[--C-:B------:R-:W-:Y:S01]  /*8ad0*/  FADD R108, R108, -R8.reuse ;  /* 0x800000086c6c7221 */ /* 0x100fe20000000000 */
[----:B------:R-:W-:Y:S01]  /*8ae0*/  FADD R109, R109, -R8 ;  /* 0x800000086d6d7221 */ /* 0x000fe20000000000 */
[--C-:B------:R-:W-:Y:S01]  /*8af0*/  FADD R110, R110, -R72.reuse ;  /* 0x800000486e6e7221 */ /* 0x100fe20000000000 */
[----:B------:R-:W-:Y:S01]  /*8b00*/  FADD R111, R111, -R72 ;  /* 0x800000486f6f7221 */ /* 0x000fe20000000000 */
[--C-:B------:R-:W-:Y:S01]  /*8b10*/  FADD R57, R57, -R17.reuse ;  /* 0x8000001139397221 */ /* 0x100fe20000000000 */
[--C-:B------:R-:W-:Y:S01]  /*8b20*/  FADD R64, R64, -R17.reuse ;  /* 0x8000001140407221 */ /* 0x100fe20000000000 */
[----:B------:R-:W-:Y:S01]  /*8b30*/  FMUL R234, R234, 1.4426950216293334961 ;  /* 0x3fb8aa3beaea7820 */ /* 0x000fe20000400000 */
[----:B------:R-:W-:Y:S08]  /*8b40*/  MUFU.EX2 R96, R96 ;  /* 0x0000006000607308 */ /* 0x000ff00000000800 */
[----:B------:R-:W-:Y:S01]  /*8b50*/  MUFU.EX2 R102, R102 ;  /* 0x0000006600667308 */ /* 0x000fe20000000800 */
[-C--:B0-----:R-:W-:Y:S01]  /*8b60*/  FMUL R170, R170, R129.reuse ;  /* 0x00000081aaaa7220 */ /* 0x081fe20000400000 */
[-C--:B------:R-:W-:Y:S01]  /*8b70*/  FMUL R171, R171, R129.reuse ;  /* 0x00000081abab7220 */ /* 0x080fe20000400000 */
[-C--:B------:R-:W-:Y:S01]  /*8b80*/  FMUL R174, R174, R129.reuse ;  /* 0x00000081aeae7220 */ /* 0x080fe20000400000 */
[-C--:B------:R-:W-:Y:S01]  /*8b90*/  FMUL R175, R175, R129.reuse ;  /* 0x00000081afaf7220 */ /* 0x080fe20000400000 */
[-C--:B------:R-:W-:Y:S01]  /*8ba0*/  FMUL R178, R178, R129.reuse ;  /* 0x00000081b2b27220 */ /* 0x080fe20000400000 */
[----:B------:R-:W-:Y:S01]  /*8bb0*/  FMUL R179, R179, R129 ;  /* 0x00000081b3b37220 */ /* 0x000fe20000400000 */
[----:B-1----:R-:W-:Y:S01]  /*8bc0*/  FMNMX R44, R44, R45, !PT ;  /* 0x0000002d2c2c7209 */ /* 0x002fe20007800000 */
[----:B------:R-:W-:Y:S01]  /*8bd0*/  MUFU.EX2 R112, R112 ;  /* 0x0000007000707308 */ /* 0x000fe20000000800 */
[-C--:B------:R-:W-:Y:S01]  /*8be0*/  FMUL R182, R182, R129.reuse ;  /* 0x00000081b6b67220 */ /* 0x080fe20000400000 */
[----:B------:R-:W-:Y:S01]  /*8bf0*/  FMUL R183, R183, R129 ;  /* 0x00000081b7b77220 */ /* 0x000fe20000400000 */
[----:B------:R-:W2:Y:S04]  /*8c00*/  LDL R211, [R1+0x1e8] ;  /* 0x0001e80001d37983 */ /* 0x000ea80000100800 */
[----:B------:R-:W0:Y:S01]  /*8c10*/  SHFL.BFLY PT, R45, R44, 0x1, 0x1f ;  /* 0x0c201f002c2d7f89 */ /* 0x000e2200000e0000 */
[----:B------:R-:W-:Y:S01]  /*8c20*/  FMUL R132, R132, 1.4426950216293334961 ;  /* 0x3fb8aa3b84847820 */ /* 0x000fe20000400000 */
[----:B------:R1:W-:Y:S01]  /*8c30*/  MUFU.EX2 R82, R48 ;  /* 0x0000003000527308 */ /* 0x0003e20000000800 */
[----:B------:R-:W-:Y:S01]  /*8c40*/  FMUL R11, R11, 1.4426950216293334961 ;  /* 0x3fb8aa3b0b0b7820 */ /* 0x000fe20000400000 */
[----:B------:R-:W-:Y:S01]  /*8c50*/  FMUL R49, R49, 1.4426950216293334961 ;  /* 0x3fb8aa3b31317820 */ /* 0x000fe20000400000 */
[----:B------:R-:W-:Y:S01]  /*8c60*/  FMUL R10, R137, 1.4426950216293334961 ;  /* 0x3fb8aa3b890a7820 */ /* 0x000fe20000400000 */
[----:B-1----:R-:W-:-:S04]  /*8c70*/  FADD R48, R65, -R17 ;  /* 0x8000001141307221 */ /* 0x002fc80000000000 */
[----:B------:R-:W-:Y:S01]  /*8c80*/  MUFU.EX2 R227, R132 ;  /* 0x0000008400e37308 */ /* 0x000fe20000000800 */
[----:B------:R-:W-:-:S07]  /*8c90*/  FMUL R48, R48, 1.4426950216293334961 ;  /* 0x3fb8aa3b30307820 */ /* 0x000fce0000400000 */
[----:B------:R1:W-:Y:S01]  /*8ca0*/  MUFU.EX2 R132, R11 ;  /* 0x0000000b00847308 */ /* 0x0003e20000000800 */
[----:B0-----:R-:W-:-:S07]  /*8cb0*/  FMNMX R45, R44, R45, !PT ;  /* 0x0000002d2c2d7209 */ /* 0x001fce0007800000 */
[----:B------:R0:W-:Y:S01]  /*8cc0*/  MUFU.EX2 R137, R49 ;  /* 0x0000003100897308 */ /* 0x0001e20000000800 */
[----:B-1----:R-:W-:Y:S01]  /*8cd0*/  FMUL R11, R143, 1.4426950216293334961 ;  /* 0x3fb8aa3b8f0b7820 */ /* 0x002fe20000400000 */
[----:B------:R-:W-:Y:S01]  /*8ce0*/  FMNMX R143, R45, R190, !PT ;  /* 0x000000be2d8f7209 */ /* 0x000fe20007800000 */
[----:B------:R-:W-:Y:S01]  /*8cf0*/  FMUL R99, R99, 1.4426950216293334961 ;  /* 0x3fb8aa3b63637820 */ /* 0x000fe20000400000 */
[----:B0-----:R-:W-:-:S04]  /*8d00*/  FADD R49, R68, -R17 ;  /* 0x8000001144317221 */ /* 0x001fc80000000000 */
[----:B------:R0:W-:Y:S01]  /*8d10*/  MUFU.EX2 R68, R48 ;  /* 0x0000003000447308 */ /* 0x0001e20000000800 */
[----:B------:R-:W-:Y:S01]  /*8d20*/  FADD R30, R30, -R143 ;  /* 0x8000008f1e1e7221 */ /* 0x000fe20000000000 */
[----:B------:R-:W-:Y:S01]  /*8d30*/  FADD R44, -R17, R191 ;  /* 0x000000bf112c7221 */ /* 0x000fe20000000100 */
[----:B0-----:R-:W-:Y:S02]  /*8d40*/  FADD R48, R69, -R17 ;  /* 0x8000001145307221 */ /* 0x001fe40000000000 */
[----:B------:R-:W-:Y:S02]  /*8d50*/  FMUL R30, R30, 1.4426950216293334961 ;  /* 0x3fb8aa3b1e1e7820 */ /* 0x000fe40000400000 */
[----:B------:R-:W-:Y:S01]  /*8d60*/  FMUL R48, R48, 1.4426950216293334961 ;  /* 0x3fb8aa3b30307820 */ /* 0x000fe20000400000 */
[----:B------:R-:W-:Y:S01]  /*8d70*/  FADD R26, R26, -R143 ;  /* 0x8000008f1a1a7221 */ /* 0x000fe20000000000 */
[----:B------:R-:W-:Y:S01]  /*8d80*/  FMUL R44, R44, 1.4426950216293334961 ;  /* 0x3fb8aa3b2c2c7820 */ /* 0x000fe20000400000 */
[----:B------:R-:W0:Y:S02]  /*8d90*/  MUFU.EX2 R99, R99 ;  /* 0x0000006300637308 */ /* 0x000e240000000800 */
[----:B------:R-:W-:Y:S01]  /*8da0*/  FMUL R26, R26, 1.4426950216293334961 ;  /* 0x3fb8aa3b1a1a7820 */ /* 0x000fe20000400000 */
[----:B------:R-:W-:-:S05]  /*8db0*/  FMUL R22, R146, 1.4426950216293334961 ;  /* 0x3fb8aa3b92167820 */ /* 0x000fca0000400000 */
[----:B------:R-:W-:Y:S01]  /*8dc0*/  MUFU.EX2 R86, R48 ;  /* 0x0000003000567308 */ /* 0x000fe20000000800 */
[--C-:B------:R-:W-:Y:S01]  /*8dd0*/  FADD R27, R27, -R143.reuse ;  /* 0x8000008f1b1b7221 */ /* 0x100fe20000000000 */
[----:B------:R-:W-:-:S06]  /*8de0*/  FADD R34, R34, -R143 ;  /* 0x8000008f22227221 */ /* 0x000fcc0000000000 */
[----:B------:R1:W-:Y:S01]  /*8df0*/  MUFU.EX2 R48, R30 ;  /* 0x0000001e00307308 */ /* 0x0003e20000000800 */
[----:B------:R-:W-:Y:S01]  /*8e00*/  FMUL R27, R27, 1.4426950216293334961 ;  /* 0x3fb8aa3b1b1b7820 */ /* 0x000fe20000400000 */
[----:B------:R-:W-:Y:S01]  /*8e10*/  FMUL R34, R34, 1.4426950216293334961 ;  /* 0x3fb8aa3b22227820 */ /* 0x000fe20000400000 */
[----:B-1----:R-:W-:-:S05]  /*8e20*/  FADD R30, R91, R101 ;  /* 0x000000655b1e7221 */ /* 0x002fca0000000000 */
[----:B------:R-:W1:Y:S01]  /*8e30*/  MUFU.EX2 R90, R90 ;  /* 0x0000005a005a7308 */ /* 0x000e620000000800 */
[----:B------:R-:W-:-:S07]  /*8e40*/  FADD R30, R100, R30 ;  /* 0x0000001e641e7221 */ /* 0x000fce0000000000 */
[----:B------:R-:W-:Y:S01]  /*8e50*/  MUFU.EX2 R146, R44 ;  /* 0x0000002c00927308 */ /* 0x000fe20000000800 */
[----:B------:R-:W-:-:S07]  /*8e60*/  FADD R30, R98, R30 ;  /* 0x0000001e621e7221 */ /* 0x000fce0000000000 */
[----:B------:R3:W-:Y:S02]  /*8e70*/  MUFU.EX2 R44, R26 ;  /* 0x0000001a002c7308 */ /* 0x0007e40000000800 */
[----:B---3--:R-:W-:-:S06]  /*8e80*/  FADD R26, R38, -R143 ;  /* 0x8000008f261a7221 */ /* 0x008fcc0000000000 */
[----:B------:R3:W4:Y:S01]  /*8e90*/  MUFU.EX2 R45, R27 ;  /* 0x0000001b002d7308 */ /* 0x0007220000000800 */
[----:B------:R-:W-:-:S07]  /*8ea0*/  FMUL R26, R26, 1.4426950216293334961 ;  /* 0x3fb8aa3b1a1a7820 */ /* 0x000fce0000400000 */
[----:B------:R5:W-:Y:S01]  /*8eb0*/  MUFU.EX2 R52, R34 ;  /* 0x0000002200347308 */ /* 0x000be20000000800 */
[--C-:B---3--:R-:W-:Y:S01]  /*8ec0*/  FADD R27, R39, -R143.reuse ;  /* 0x8000008f271b7221 */ /* 0x108fe20000000000 */
[----:B------:R-:W-:Y:S06]  /*8ed0*/  STS.U16 [R2+UR21+0x2100], R20 ;  /* 0x0021001402007988 */ /* 0x000fec0008000415 */
[----:B------:R3:W-:Y:S01]  /*8ee0*/  MUFU.EX2 R39, R26 ;  /* 0x0000001a00277308 */ /* 0x0007e20000000800 */
[----:B-----5:R-:W-:Y:S01]  /*8ef0*/  FADD R34, R95, R30 ;  /* 0x0000001e5f227221 */ /* 0x020fe20000000000 */
[----:B------:R5:W-:Y:S03]  /*8f00*/  STS.U16 [R2+UR21+0x2500], R198 ;  /* 0x002500c602007988 */ /* 0x000be60008000415 */
[----:B0-----:R-:W-:Y:S01]  /*8f10*/  FADD R34, R99, R34 ;  /* 0x0000002263227221 */ /* 0x001fe20000000000 */
[----:B------:R-:W-:Y:S01]  /*8f20*/  STS.U16 [R2+UR21+0x2900], R199 ;  /* 0x002900c702007988 */ /* 0x000fe20008000415 */
[----:B---3--:R-:W-:-:S03]  /*8f30*/  FADD R26, R42, -R143 ;  /* 0x8000008f2a1a7221 */ /* 0x008fc60000000000 */
[----:B------:R-:W-:Y:S01]  /*8f40*/  STS.U16 [R2+UR21+0x2d00], R200 ;  /* 0x002d00c802007988 */ /* 0x000fe20008000415 */
[----:B------:R-:W-:Y:S01]  /*8f50*/  FADD R43, R43, -R143 ;  /* 0x8000008f2b2b7221 */ /* 0x000fe20000000000 */
[----:B------:R-:W-:Y:S02]  /*8f60*/  FMUL R26, R26, 1.4426950216293334961 ;  /* 0x3fb8aa3b1a1a7820 */ /* 0x000fe40000400000 */
[----:B------:R-:W-:Y:S01]  /*8f70*/  STS.U16 [R3+UR21+0x2180], R201 ;  /* 0x002180c903007988 */ /* 0x000fe20008000415 */
[----:B-1----:R-:W-:-:S03]  /*8f80*/  FADD R196, R90, R34 ;  /* 0x000000225ac47221 */ /* 0x002fc60000000000 */
[----:B------:R-:W-:Y:S01]  /*8f90*/  STS.U16 [R3+UR21+0x2580], R187 ;  /* 0x002580bb03007988 */ /* 0x000fe20008000415 */
[----:B------:R-:W-:-:S03]  /*8fa0*/  FMUL R73, R147, 1.4426950216293334961 ;  /* 0x3fb8aa3b93497820 */ /* 0x000fc60000400000 */
[----:B------:R0:W-:Y:S01]  /*8fb0*/  STS.U16 [R3+UR21+0x2980], R186 ;  /* 0x002980ba03007988 */ /* 0x0001e20008000415 */
[----:B------:R-:W-:-:S03]  /*8fc0*/  FADD R34, R103, R104 ;  /* 0x0000006867227221 */ /* 0x000fc60000000000 */
[----:B------:R1:W-:Y:S01]  /*8fd0*/  STS.U16 [R3+UR21+0x2d80], R15 ;  /* 0x002d800f03007988 */ /* 0x0003e20008000415 */
[----:B------:R3:W-:Y:S03]  /*8fe0*/  MUFU.EX2 R147, R26 ;  /* 0x0000001a00937308 */ /* 0x0007e60000000800 */
[----:B------:R-:W-:Y:S04]  /*8ff0*/  STS.U16 [R4+UR21+0x2200], R210 ;  /* 0x002200d204007988 */ /* 0x000fe80008000415 */
[----:B------:R-:W-:Y:S04]  /*9000*/  STS.U16 [R4+UR21+0x2600], R209 ;  /* 0x002600d104007988 */ /* 0x000fe80008000415 */
[----:B------:R-:W-:Y:S04]  /*9010*/  STS.U16 [R4+UR21+0x2a00], R220 ;  /* 0x002a00dc04007988 */ /* 0x000fe80008000415 */
[----:B------:R-:W-:Y:S01]  /*9020*/  STS.U16 [R4+UR21+0x2e00], R208 ;  /* 0x002e00d004007988 */ /* 0x000fe20008000415 */
[----:B---3--:R-:W-:-:S03]  /*9030*/  FADD R26, R61, -R143 ;  /* 0x8000008f3d1a7221 */ /* 0x008fc60000000000 */
[----:B------:R-:W-:Y:S04]  /*9040*/  STS.U16 [R5+UR21+0x2280], R222 ;  /* 0x002280de05007988 */ /* 0x000fe80008000415 */
[----:B------:R-:W-:Y:S04]  /*9050*/  STS.U16 [R5+UR21+0x2680], R221 ;  /* 0x002680dd05007988 */ /* 0x000fe80008000415 */
[----:B------:R-:W-:Y:S04]  /*9060*/  STS.U16 [R5+UR21+0x2a80], R216 ;  /* 0x002a80d805007988 */ /* 0x000fe80008000415 */
[----:B----4-:R-:W-:Y:S01]  /*9070*/  STS.U16 [R5+UR21+0x2e80], R219 ;  /* 0x002e80db05007988 */ /* 0x010fe20008000415 */
[----:B------:R-:W-:-:S03]  /*9080*/  FMUL R43, R43, 1.4426950216293334961 ;  /* 0x3fb8aa3b2b2b7820 */ /* 0x000fc60000400000 */
[----:B------:R-:W-:Y:S04]  /*9090*/  STS.U16 [R6+UR21+0x2300], R204 ;  /* 0x002300cc06007988 */ /* 0x000fe80008000415 */
[----:B------:R-:W-:Y:S04]  /*90a0*/  STS.U16 [R6+UR21+0x2700], R218 ;  /* 0x002700da06007988 */ /* 0x000fe80008000415 */
[----:B------:R-:W-:Y:S04]  /*90b0*/  STS.U16 [R6+UR21+0x2b00], R217 ;  /* 0x002b00d906007988 */ /* 0x000fe80008000415 */
[----:B------:R-:W-:Y:S01]  /*90c0*/  STS.U16 [R6+UR21+0x2f00], R212 ;  /* 0x002f00d406007988 */ /* 0x000fe20008000415 */
[----:B------:R-:W-:-:S03]  /*90d0*/  FADD R31, R31, -R143 ;  /* 0x8000008f1f1f7221 */ /* 0x000fc60000000000 */
[----:B------:R-:W-:Y:S01]  /*90e0*/  STS.U16 [R7+UR21+0x2380], R215 ;  /* 0x002380d707007988 */ /* 0x000fe20008000415 */
[----:B------:R-:W-:-:S03]  /*90f0*/  FMUL R27, R27, 1.4426950216293334961 ;  /* 0x3fb8aa3b1b1b7820 */ /* 0x000fc60000400000 */
[----:B------:R-:W-:Y:S01]  /*9100*/  STS.U16 [R7+UR21+0x2780], R202 ;  /* 0x002780ca07007988 */ /* 0x000fe20008000415 */
[----:B------:R-:W-:-:S03]  /*9110*/  FADD R34, R105, R34 ;  /* 0x0000002269227221 */ /* 0x000fc60000000000 */
[----:B------:R-:W-:Y:S04]  /*9120*/  STS.U16 [R7+UR21+0x2b80], R214 ;  /* 0x002b80d607007988 */ /* 0x000fe80008000415 */
[----:B------:R-:W-:Y:S01]  /*9130*/  STS.U16 [R7+UR21+0x2f80], R213 ;  /* 0x002f80d507007988 */ /* 0x000fe20008000415 */
[----:B------:R3:W-:Y:S06]  /*9140*/  MEMBAR.ALL.CTA ;  /* 0x0000000000007992 */ /* 0x0007ec0000008000 */
[----:B---3--:R-:W3:Y:S01]  /*9150*/  FENCE.VIEW.ASYNC.S ;  /* 0x00000000000073c6 */ /* 0x008ee20000000000 */
[----:B------:R-:W-:Y:S01]  /*9160*/  FMUL R74, R148, 1.4426950216293334961 ;  /* 0x3fb8aa3b944a7820 */ /* 0x000fe20000400000 */
[----:B------:R-:W-:Y:S01]  /*9170*/  FMUL R49, R49, 1.4426950216293334961 ;  /* 0x3fb8aa3b31317820 */ /* 0x000fe20000400000 */
[----:B------:R-:W-:Y:S01]  /*9180*/  FMUL R26, R26, 1.4426950216293334961 ;  /* 0x3fb8aa3b1a1a7820 */ /* 0x000fe20000400000 */
[----:B------:R4:W-:Y:S01]  /*9190*/  MUFU.EX2 R148, R43 ;  /* 0x0000002b00947308 */ /* 0x0009e20000000800 */
[--C-:B------:R-:W-:Y:S01]  /*91a0*/  FADD R37, R37, -R143.reuse ;  /* 0x8000008f25257221 */ /* 0x100fe20000000000 */
[----:B------:R-:W-:Y:S01]  /*91b0*/  FMUL R31, R31, 1.4426950216293334961 ;  /* 0x3fb8aa3b1f1f7820 */ /* 0x000fe20000400000 */
[----:B------:R-:W-:Y:S01]  /*91c0*/  FADD R35, R35, -R143 ;  /* 0x8000008f23237221 */ /* 0x000fe20000000000 */
[----:B------:R-:W-:Y:S01]  /*91d0*/  FMUL R115, R115, 1.4426950216293334961 ;  /* 0x3fb8aa3b73737820 */ /* 0x000fe20000400000 */
[----:B------:R-:W-:-:S03]  /*91e0*/  FMUL R37, R37, 1.4426950216293334961 ;  /* 0x3fb8aa3b25257820 */ /* 0x000fc60000400000 */
[----:B------:R5:W-:Y:S01]  /*91f0*/  MUFU.EX2 R42, R27 ;  /* 0x0000001b002a7308 */ /* 0x000be20000000800 */
[----:B----4-:R-:W-:Y:S01]  /*9200*/  FADD R43, R107, R34 ;  /* 0x000000226b2b7221 */ /* 0x010fe20000000000 */
[----:B------:R-:W-:Y:S01]  /*9210*/  FMUL R97, R97, 1.4426950216293334961 ;  /* 0x3fb8aa3b61617820 */ /* 0x000fe20000400000 */
[----:B------:R-:W-:Y:S02]  /*9220*/  FMUL R35, R35, 1.4426950216293334961 ;  /* 0x3fb8aa3b23237820 */ /* 0x000fe40000400000 */
[----:B------:R-:W-:Y:S01]  /*9230*/  FADD R43, R33, R43 ;  /* 0x0000002b212b7221 */ /* 0x000fe20000000000 */
[----:B-----5:R-:W-:Y:S02]  /*9240*/  FADD R27, R63, -R143 ;  /* 0x8000008f3f1b7221 */ /* 0x020fe40000000000 */
[----:B------:R-:W-:Y:S01]  /*9250*/  MUFU.EX2 R69, R49 ;  /* 0x0000003100457308 */ /* 0x000fe20000000800 */
[----:B------:R-:W-:Y:S01]  /*9260*/  FMUL R125, R125, 1.4426950216293334961 ;  /* 0x3fb8aa3b7d7d7820 */ /* 0x000fe20000400000 */
[----:B------:R-:W-:Y:S01]  /*9270*/  FMUL R133, R133, 1.4426950216293334961 ;  /* 0x3fb8aa3b85857820 */ /* 0x000fe20000400000 */
[----:B------:R-:W-:-:S05]  /*9280*/  FMUL R27, R27, 1.4426950216293334961 ;  /* 0x3fb8aa3b1b1b7820 */ /* 0x000fca0000400000 */
[----:B------:R4:W-:Y:S01]  /*9290*/  MUFU.EX2 R63, R26 ;  /* 0x0000001a003f7308 */ /* 0x0009e20000000800 */
[----:B------:R-:W-:Y:S01]  /*92a0*/  FMUL R116, R116, 1.4426950216293334961 ;  /* 0x3fb8aa3b74747820 */ /* 0x000fe20000400000 */
[----:B------:R-:W-:Y:S01]  /*92b0*/  FMUL R114, R114, 1.4426950216293334961 ;  /* 0x3fb8aa3b72727820 */ /* 0x000fe20000400000 */
[----:B------:R-:W-:-:S05]  /*92c0*/  FMUL R117, R117, 1.4426950216293334961 ;  /* 0x3fb8aa3b75757820 */ /* 0x000fca0000400000 */
[----:B------:R-:W5:Y:S01]  /*92d0*/  MUFU.EX2 R49, R31 ;  /* 0x0000001f00317308 */ /* 0x000f620000000800 */
[----:B----4-:R-:W-:Y:S01]  /*92e0*/  FADD R26, R70, -R143 ;  /* 0x8000008f461a7221 */ /* 0x010fe20000000000 */
[----:B------:R-:W-:-:S03]  /*92f0*/  FMUL R124, R124, 1.4426950216293334961 ;  /* 0x3fb8aa3b7c7c7820 */ /* 0x000fc60000400000 */
[----:B------:R-:W-:-:S03]  /*9300*/  FMUL R26, R26, 1.4426950216293334961 ;  /* 0x3fb8aa3b1a1a7820 */ /* 0x000fc60000400000 */
[----:B------:R4:W-:Y:S01]  /*9310*/  MUFU.EX2 R198, R37 ;  /* 0x0000002500c67308 */ /* 0x0009e20000000800 */
[----:B------:R-:W-:Y:S01]  /*9320*/  FMUL R128, R128, 1.4426950216293334961 ;  /* 0x3fb8aa3b80807820 */ /* 0x000fe20000400000 */
[--C-:B------:R-:W-:Y:S01]  /*9330*/  FADD R197, R197, -R143.reuse ;  /* 0x8000008fc5c57221 */ /* 0x100fe20000000000 */
[--C-:B------:R-:W-:Y:S01]  /*9340*/  FADD R46, R46, -R143.reuse ;  /* 0x8000008f2e2e7221 */ /* 0x100fe20000000000 */
[--C-:B------:R-:W-:Y:S01]  /*9350*/  FADD R47, R47, -R143.reuse ;  /* 0x8000008f2f2f7221 */ /* 0x100fe20000000000 */
[----:B------:R-:W-:-:S03]  /*9360*/  FADD R50, R50, -R143 ;  /* 0x8000008f32327221 */ /* 0x000fc60000000000 */
[----:B------:R0:W-:Y:S01]  /*9370*/  MUFU.EX2 R85, R115 ;  /* 0x0000007300557308 */ /* 0x0001e20000000800 */
[C---:B----4-:R-:W-:Y:S01]  /*9380*/  FADD R37, R36.reuse, R43 ;  /* 0x0000002b24257221 */ /* 0x050fe20000000000 */
[----:B------:R-:W-:Y:S01]  /*9390*/  F2FP.BF16.F32.PACK_AB R36, R36, R33 ;  /* 0x000000212424723e */ /* 0x000fe200000010ff */
[--C-:B------:R-:W-:Y:S01]  /*93a0*/  FADD R51, R51, -R143.reuse ;  /* 0x8000008f33337221 */ /* 0x100fe20000000000 */
[----:B------:R-:W-:Y:S01]  /*93b0*/  F2FP.BF16.F32.PACK_AB R33, R45, R44 ;  /* 0x0000002c2d21723e */ /* 0x000fe200000010ff */
[--C-:B------:R-:W-:Y:S01]  /*93c0*/  FADD R66, R66, -R143.reuse ;  /* 0x8000008f42427221 */ /* 0x100fe20000000000 */
[----:B------:R-:W-:Y:S02]  /*93d0*/  FADD R24, R24, -R143 ;  /* 0x8000008f18187221 */ /* 0x000fe40000000000 */
[----:B------:R4:W-:Y:S01]  /*93e0*/  MUFU.EX2 R38, R35 ;  /* 0x0000002300267308 */ /* 0x0009e20000000800 */
[----:B0-----:R-:W-:Y:S01]  /*93f0*/  FMUL R115, R123, 1.4426950216293334961 ;  /* 0x3fb8aa3b7b737820 */ /* 0x001fe20000400000 */
[----:B------:R-:W-:Y:S01]  /*9400*/  FMUL R123, R139, 1.4426950216293334961 ;  /* 0x3fb8aa3b8b7b7820 */ /* 0x000fe20000400000 */
[----:B------:R-:W-:Y:S01]  /*9410*/  FADD R139, R203, -R17 ;  /* 0x80000011cb8b7221 */ /* 0x000fe20000000000 */
[--C-:B------:R-:W-:Y:S01]  /*9420*/  FADD R28, R28, -R143.reuse ;  /* 0x8000008f1c1c7221 */ /* 0x100fe20000000000 */
[--C-:B------:R-:W-:Y:S01]  /*9430*/  FADD R30, R29, -R143.reuse ;  /* 0x8000008f1d1e7221 */ /* 0x100fe20000000000 */
[----:B------:R-:W-:-:S02]  /*9440*/  FADD R32, R32, -R143 ;  /* 0x8000008f20207221 */ /* 0x000fc40000000000 */
[----:B------:R0:W-:Y:S01]  /*9450*/  MUFU.EX2 R236, R125 ;  /* 0x0000007d00ec7308 */ /* 0x0001e20000000800 */
[----:B----4-:R-:W-:Y:S01]  /*9460*/  FADD R35, R44, R45 ;  /* 0x0000002d2c237221 */ /* 0x010fe20000000000 */
[----:B------:R-:W-:Y:S01]  /*9470*/  FADD R44, -R143, R190 ;  /* 0x000000be8f2c7221 */ /* 0x000fe20000000100 */
[----:B------:R-:W-:Y:S01]  /*9480*/  FMUL R76, R76, 1.4426950216293334961 ;  /* 0x3fb8aa3b4c4c7820 */ /* 0x000fe20000400000 */
[--C-:B------:R-:W-:Y:S01]  /*9490*/  FADD R54, R54, -R143.reuse ;  /* 0x8000008f36367221 */ /* 0x100fe20000000000 */
[----:B------:R-:W-:-:S03]  /*94a0*/  FADD R55, R55, -R143 ;  /* 0x8000008f37377221 */ /* 0x000fc60000000000 */
[----:B------:R4:W-:Y:S01]  /*94b0*/  MUFU.EX2 R226, R133 ;  /* 0x0000008500e27308 */ /* 0x0009e20000000800 */
[----:B0-----:R-:W-:Y:S01]  /*94c0*/  FADD R125, R142, -R72 ;  /* 0x800000488e7d7221 */ /* 0x001fe20000000000 */
[--C-:B------:R-:W-:Y:S01]  /*94d0*/  FADD R58, R58, -R143.reuse ;  /* 0x8000008f3a3a7221 */ /* 0x100fe20000000000 */
[--C-:B------:R-:W-:Y:S01]  /*94e0*/  FADD R59, R59, -R143.reuse ;  /* 0x8000008f3b3b7221 */ /* 0x100fe20000000000 */
[--C-:B------:R-:W-:Y:S01]  /*94f0*/  FADD R67, R67, -R143.reuse ;  /* 0x8000008f43437221 */ /* 0x100fe20000000000 */
[----:B------:R-:W-:-:S03]  /*9500*/  FADD R88, R88, -R143 ;  /* 0x8000008f58587221 */ /* 0x000fc60000000000 */
[----:B------:R0:W-:Y:S01]  /*9510*/  MUFU.EX2 R186, R27 ;  /* 0x0000001b00ba7308 */ /* 0x0001e20000000800 */
[----:B----4-:R-:W-:Y:S01]  /*9520*/  FADD R133, R140, -R8 ;  /* 0x800000088c857221 */ /* 0x010fe20000000000 */
[----:B------:R-:W-:Y:S01]  /*9530*/  FADD R41, R41, -R143 ;  /* 0x8000008f29297221 */ /* 0x000fe20000000000 */
[----:B------:R-:W-:Y:S01]  /*9540*/  FMUL R71, R144, 1.4426950216293334961 ;  /* 0x3fb8aa3b90477820 */ /* 0x000fe20000400000 */
[----:B------:R-:W-:-:S04]  /*9550*/  FMUL R189, R197, 1.4426950216293334961 ;  /* 0x3fb8aa3bc5bd7820 */ /* 0x000fc80000400000 */
[----:B------:R-:W4:Y:S01]  /*9560*/  MUFU.EX2 R97, R97 ;  /* 0x0000006100617308 */ /* 0x000f220000000800 */
[----:B0-----:R-:W-:Y:S01]  /*9570*/  FADD R27, R25, -R143 ;  /* 0x8000008f191b7221 */ /* 0x001fe20000000000 */
[----:B------:R-:W-:Y:S01]  /*9580*/  FMUL R136, R136, 1.4426950216293334961 ;  /* 0x3fb8aa3b88887820 */ /* 0x000fe20000400000 */
[----:B------:R-:W-:Y:S01]  /*9590*/  FMUL R133, R133, 1.4426950216293334961 ;  /* 0x3fb8aa3b85857820 */ /* 0x000fe20000400000 */
[----:B------:R-:W-:-:S04]  /*95a0*/  FMUL R120, R120, 1.4426950216293334961 ;  /* 0x3fb8aa3b78787820 */ /* 0x000fc80000400000 */
[----:B------:R0:W-:Y:S01]  /*95b0*/  MUFU.EX2 R187, R26 ;  /* 0x0000001a00bb7308 */ /* 0x0001e20000000800 */
[----:B------:R-:W-:Y:S01]  /*95c0*/  FMUL R125, R125, 1.4426950216293334961 ;  /* 0x3fb8aa3b7d7d7820 */ /* 0x000fe20000400000 */
[----:B------:R-:W-:Y:S01]  /*95d0*/  FMUL R78, R53, 1.4426950216293334961 ;  /* 0x3fb8aa3b354e7820 */ /* 0x000fe20000400000 */
[----:B------:R-:W-:Y:S01]  /*95e0*/  FMUL R79, R79, 1.4426950216293334961 ;  /* 0x3fb8aa3b4f4f7820 */ /* 0x000fe20000400000 */
[----:B------:R-:W-:Y:S01]  /*95f0*/  FMUL R87, R94, 1.4426950216293334961 ;  /* 0x3fb8aa3b5e577820 */ /* 0x000fe20000400000 */
[----:B------:R-:W-:-:S03]  /*9600*/  FMUL R139, R139, 1.4426950216293334961 ;  /* 0x3fb8aa3b8b8b7820 */ /* 0x000fc60000400000 */
[----:B------:R1:W-:Y:S01]  /*9610*/  MUFU.EX2 R241, R116 ;  /* 0x0000007400f17308 */ /* 0x0003e20000000800 */
[----:B0-----:R-:W-:Y:S01]  /*9620*/  FADD R26, R89, R224 ;  /* 0x000000e0591a7221 */ /* 0x001fe20000000000 */
[----:B------:R-:W-:Y:S01]  /*9630*/  FMUL R140, R228, 1.4426950216293334961 ;  /* 0x3fb8aa3be48c7820 */ /* 0x000fe20000400000 */
[----:B------:R-:W-:Y:S01]  /*9640*/  FMUL R142, R230, 1.4426950216293334961 ;  /* 0x3fb8aa3be68e7820 */ /* 0x000fe20000400000 */
[----:B------:R-:W-:Y:S01]  /*9650*/  FMUL R144, R231, 1.4426950216293334961 ;  /* 0x3fb8aa3be7907820 */ /* 0x000fe20000400000 */
[----:B------:R-:W-:-:S03]  /*9660*/  FMUL R18, R46, 1.4426950216293334961 ;  /* 0x3fb8aa3b2e127820 */ /* 0x000fc60000400000 */
[----:B------:R0:W-:Y:S01]  /*9670*/  MUFU.EX2 R84, R114 ;  /* 0x0000007200547308 */ /* 0x0001e20000000800 */
[----:B-1----:R-:W-:Y:S01]  /*9680*/  FMUL R116, R126, 1.4426950216293334961 ;  /* 0x3fb8aa3b7e747820 */ /* 0x002fe20000400000 */
[----:B------:R-:W-:Y:S01]  /*9690*/  FMUL R126, R145, 1.4426950216293334961 ;  /* 0x3fb8aa3b917e7820 */ /* 0x000fe20000400000 */
[----:B------:R-:W-:Y:S01]  /*96a0*/  FMUL R145, R194, 1.4426950216293334961 ;  /* 0x3fb8aa3bc2917820 */ /* 0x000fe20000400000 */
[----:B------:R-:W-:Y:S01]  /*96b0*/  FMUL R19, R47, 1.4426950216293334961 ;  /* 0x3fb8aa3b2f137820 */ /* 0x000fe20000400000 */
[----:B------:R-:W-:Y:S01]  /*96c0*/  FMUL R21, R50, 1.4426950216293334961 ;  /* 0x3fb8aa3b32157820 */ /* 0x000fe20000400000 */
[----:B------:R-:W-:Y:S02]  /*96d0*/  FMUL R20, R51, 1.4426950216293334961 ;  /* 0x3fb8aa3b33147820 */ /* 0x000fe40000400000 */
[----:B------:R1:W-:Y:S01]  /*96e0*/  MUFU.EX2 R240, R117 ;  /* 0x0000007500f07308 */ /* 0x0003e20000000800 */
[----:B0-----:R-:W-:Y:S01]  /*96f0*/  FMUL R114, R122, 1.4426950216293334961 ;  /* 0x3fb8aa3b7a727820 */ /* 0x001fe20000400000 */
[----:B------:R-:W-:Y:S01]  /*9700*/  FMUL R122, R138, 1.4426950216293334961 ;  /* 0x3fb8aa3b8a7a7820 */ /* 0x000fe20000400000 */
[----:B------:R-:W-:Y:S01]  /*9710*/  FMUL R138, R151, 1.4426950216293334961 ;  /* 0x3fb8aa3b978a7820 */ /* 0x000fe20000400000 */
[----:B------:R-:W-:Y:S01]  /*9720*/  FMUL R15, R66, 1.4426950216293334961 ;  /* 0x3fb8aa3b420f7820 */ /* 0x000fe20000400000 */
[----:B------:R-:W-:Y:S01]  /*9730*/  FMUL R191, R24, 1.4426950216293334961 ;  /* 0x3fb8aa3b18bf7820 */ /* 0x000fe20000400000 */
[----:B------:R-:W-:-:S02]  /*9740*/  FMUL R192, R27, 1.4426950216293334961 ;  /* 0x3fb8aa3b1bc07820 */ /* 0x000fc40000400000 */
        /* <DEDUP_REMOVED lines=10> */
[----:B------:R-:W-:Y:S01]  /*97f0*/  FADD R26, R223, R26 ;  /* 0x0000001adf1a7221 */ /* 0x000fe20000000000 */
[----:B------:R-:W-:Y:S01]  /*9800*/  FMUL R108, R108, 1.4426950216293334961 ;  /* 0x3fb8aa3b6c6c7820 */ /* 0x000fe20000400000 */
[----:B------:R-:W-:Y:S01]  /*9810*/  FMUL R109, R109, 1.4426950216293334961 ;  /* 0x3fb8aa3b6d6d7820 */ /* 0x000fe20000400000 */
[----:B------:R-:W-:-:S02]  /*9820*/  FMUL R110, R110, 1.4426950216293334961 ;  /* 0x3fb8aa3b6e6e7820 */ /* 0x000fc40000400000 */
[----:B------:R-:W0:Y:S01]  /*9830*/  MUFU.EX2 R92, R92 ;  /* 0x0000005c005c7308 */ /* 0x000e220000000800 */
[----:B-1----:R-:W-:Y:S01]  /*9840*/  FMUL R128, R150, 1.4426950216293334961 ;  /* 0x3fb8aa3b96807820 */ /* 0x002fe20000400000 */
[----:B------:R-:W-:Y:S01]  /*9850*/  FMUL R111, R111, 1.4426950216293334961 ;  /* 0x3fb8aa3b6f6f7820 */ /* 0x000fe20000400000 */
        /* <DEDUP_REMOVED lines=8> */
[----:B------:R-:W-:Y:S01]  /*98e0*/  FADD R35, R48, R35 ;  /* 0x0000002330237221 */ /* 0x000fe20000000000 */
[----:B------:R-:W-:Y:S01]  /*98f0*/  FMUL R41, R41, 1.4426950216293334961 ;  /* 0x3fb8aa3b29297820 */ /* 0x000fe20000400000 */
[----:B------:R-:W1:Y:S01]  /*9900*/  MUFU.EX2 R76, R76 ;  /* 0x0000004c004c7308 */ /* 0x000e620000000800 */
[----:B------:R-:W-:Y:S01]  /*9910*/  FADD R27, R225, R26 ;  /* 0x0000001ae11b7221 */ /* 0x000fe20000000000 */
[----:B-----5:R-:W-:-:S06]  /*9920*/  FADD R35, R49, R35 ;  /* 0x0000002331237221 */ /* 0x020fcc0000000000 */
[----:B------:R-:W5:Y:S01]  /*9930*/  MUFU.EX2 R201, R44 ;  /* 0x0000002c00c97308 */ /* 0x000f620000000800 */
[----:B------:R-:W-:Y:S01]  /*9940*/  FADD R31, R93, R27 ;  /* 0x0000001b5d1f7221 */ /* 0x000fe20000000000 */
[----:B------:R-:W-:-:S06]  /*9950*/  FADD R43, R52, R35 ;  /* 0x00000023342b7221 */ /* 0x000fcc0000000000 */
[----:B------:R-:W-:Y:S01]  /*9960*/  MUFU.EX2 R245, R108 ;  /* 0x0000006c00f57308 */ /* 0x000fe20000000800 */
[----:B----4-:R-:W-:-:S07]  /*9970*/  FADD R31, R97, R31 ;  /* 0x0000001f611f7221 */ /* 0x010fce0000000000 */
[----:B------:R-:W4:Y:S08]  /*9980*/  MUFU.EX2 R244, R109 ;  /* 0x0000006d00f47308 */ /* 0x000f300000000800 */
[----:B------:R-:W-:Y:S08]  /*9990*/  MUFU.EX2 R234, R234 ;  /* 0x000000ea00ea7308 */ /* 0x000ff00000000800 */
        /* <DEDUP_REMOVED lines=8> */
[----:B------:R-:W3:Y:S08]  /*9a20*/  MUFU.EX2 R81, R111 ;  /* 0x0000006f00517308 */ /* 0x000ef00000000800 */
[----:B------:R-:W2:Y:S08]  /*9a30*/  MUFU.EX2 R113, R113 ;  /* 0x0000007100717308 */ /* 0x000eb00000000800 */
[----:B------:R-:W-:Y:S08]  /*9a40*/  MUFU.EX2 R114, R114 ;  /* 0x0000007200727308 */ /* 0x000ff00000000800 */
        /* <DEDUP_REMOVED lines=37> */
[----:B------:R-:W2:Y:S08]  /*9ca0*/  MUFU.EX2 R188, R88 ;  /* 0x0000005800bc7308 */ /* 0x000eb00000000800 */
[----:B------:R-:W-:Y:S08]  /*9cb0*/  MUFU.EX2 R189, R189 ;  /* 0x000000bd00bd7308 */ /* 0x000ff00000000800 */
[----:B------:R-:W2:Y:S08]  /*9cc0*/  MUFU.EX2 R191, R191 ;  /* 0x000000bf00bf7308 */ /* 0x000eb00000000800 */
[----:B------:R-:W-:Y:S08]  /*9cd0*/  MUFU.EX2 R192, R192 ;  /* 0x000000c000c07308 */ /* 0x000ff00000000800 */
[----:B------:R-:W2:Y:S08]  /*9ce0*/  MUFU.EX2 R193, R193 ;  /* 0x000000c100c17308 */ /* 0x000eb00000000800 */
[----:B------:R-:W-:Y:S08]  /*9cf0*/  MUFU.EX2 R195, R195 ;  /* 0x000000c300c37308 */ /* 0x000ff00000000800 */
[----:B------:R-:W2:Y:S08]  /*9d00*/  MUFU.EX2 R197, R197 ;  /* 0x000000c500c57308 */ /* 0x000eb00000000800 */
[----:B------:R4:W2:Y:S01]  /*9d10*/  MUFU.EX2 R190, R41 ;  /* 0x0000002900be7308 */ /* 0x0008a20000000800 */
[----:B------:R-:W-:Y:S01]  /*9d20*/  FADD R43, R38, R43 ;  /* 0x0000002b262b7221 */ /* 0x000fe20000000000 */
[----:B0-----:R-:W-:Y:S01]  /*9d30*/  FADD R31, R92, R31 ;  /* 0x0000001f5c1f7221 */ /* 0x001fe20000000000 */
[----:B------:R-:W-:-:S02]  /*9d40*/  FADD R199, R106, R37 ;  /* 0x000000256ac77221 */ /* 0x000fc40000000000 */
[----:B------:R-:W-:Y:S01]  /*9d50*/  FADD R43, R39, R43 ;  /* 0x0000002b272b7221 */ /* 0x000fe20000000000 */
[----:B------:R-:W-:Y:S01]  /*9d60*/  FADD R194, R96, R31 ;  /* 0x0000001f60c27221 */ /* 0x000fe20000000000 */
[----:B------:R-:W-:Y:S01]  /*9d70*/  F2FP.BF16.F32.PACK_AB R37, R38, R52 ;  /* 0x000000342625723e */ /* 0x000fe200000010ff */
[-C--:B-1----:R-:W-:Y:S01]  /*9d80*/  FMUL R168, R168, R76.reuse ;  /* 0x0000004ca8a87220 */ /* 0x082fe20000400000 */
[-C--:B------:R-:W-:Y:S01]  /*9d90*/  FMUL R169, R169, R76.reuse ;  /* 0x0000004ca9a97220 */ /* 0x080fe20000400000 */
[-C--:B------:R-:W-:Y:S01]  /*9da0*/  FMUL R172, R172, R76.reuse ;  /* 0x0000004cacac7220 */ /* 0x080fe20000400000 */
[-C--:B------:R-:W-:Y:S01]  /*9db0*/  FMUL R173, R173, R76.reuse ;  /* 0x0000004cadad7220 */ /* 0x080fe20000400000 */
[-C--:B------:R-:W-:Y:S01]  /*9dc0*/  FMUL R176, R176, R76.reuse ;  /* 0x0000004cb0b07220 */ /* 0x080fe20000400000 */
[-C--:B------:R-:W-:Y:S01]  /*9dd0*/  FMUL R177, R177, R76.reuse ;  /* 0x0000004cb1b17220 */ /* 0x080fe20000400000 */
[-C--:B------:R-:W-:Y:S01]  /*9de0*/  FMUL R180, R180, R76.reuse ;  /* 0x0000004cb4b47220 */ /* 0x080fe20000400000 */
[----:B------:R-:W-:Y:S01]  /*9df0*/  FMUL R181, R181, R76 ;  /* 0x0000004cb5b57220 */ /* 0x000fe20000400000 */
[-C--:B------:R-:W-:Y:S01]  /*9e00*/  FMUL R152, R152, R146.reuse ;  /* 0x0000009298987220 */ /* 0x080fe20000400000 */
[-C--:B------:R-:W-:Y:S01]  /*9e10*/  FMUL R153, R153, R146.reuse ;  /* 0x0000009299997220 */ /* 0x080fe20000400000 */
[-C--:B------:R-:W-:Y:S01]  /*9e20*/  FMUL R156, R156, R146.reuse ;  /* 0x000000929c9c7220 */ /* 0x080fe20000400000 */
[-C--:B------:R-:W-:Y:S01]  /*9e30*/  FMUL R157, R157, R146.reuse ;  /* 0x000000929d9d7220 */ /* 0x080fe20000400000 */
[-C--:B------:R-:W-:Y:S01]  /*9e40*/  FMUL R160, R160, R146.reuse ;  /* 0x00000092a0a07220 */ /* 0x080fe20000400000 */
[-C--:B------:R-:W-:Y:S01]  /*9e50*/  FMUL R161, R161, R146.reuse ;  /* 0x00000092a1a17220 */ /* 0x080fe20000400000 */
[-C--:B------:R-:W-:Y:S01]  /*9e60*/  FMUL R164, R164, R146.reuse ;  /* 0x00000092a4a47220 */ /* 0x080fe20000400000 */
[----:B------:R-:W-:Y:S01]  /*9e70*/  FMUL R165, R165, R146 ;  /* 0x00000092a5a57220 */ /* 0x000fe20000400000 */
[-C--:B-----5:R-:W-:Y:S01]  /*9e80*/  FMUL R154, R154, R201.reuse ;  /* 0x000000c99a9a7220 */ /* 0x0a0fe20000400000 */
[-C--:B------:R-:W-:Y:S01]  /*9e90*/  FMUL R155, R155, R201.reuse ;  /* 0x000000c99b9b7220 */ /* 0x080fe20000400000 */
[-C--:B------:R-:W-:Y:S01]  /*9ea0*/  FMUL R158, R158, R201.reuse ;  /* 0x000000c99e9e7220 */ /* 0x080fe20000400000 */
[-C--:B------:R-:W-:Y:S01]  /*9eb0*/  FMUL R159, R159, R201.reuse ;  /* 0x000000c99f9f7220 */ /* 0x080fe20000400000 */
[-C--:B------:R-:W-:Y:S01]  /*9ec0*/  FMUL R162, R162, R201.reuse ;  /* 0x000000c9a2a27220 */ /* 0x080fe20000400000 */
[-C--:B------:R-:W-:Y:S01]  /*9ed0*/  FMUL R163, R163, R201.reuse ;  /* 0x000000c9a3a37220 */ /* 0x080fe20000400000 */
[-C--:B------:R-:W-:Y:S01]  /*9ee0*/  FMUL R166, R166, R201.reuse ;  /* 0x000000c9a6a67220 */ /* 0x080fe20000400000 */
[----:B------:R-:W-:Y:S01]  /*9ef0*/  FMUL R167, R167, R201 ;  /* 0x000000c9a7a77220 */ /* 0x000fe20000400000 */
[----:B------:R-:W-:Y:S01]  /*9f00*/  F2FP.BF16.F32.PACK_AB R24, R224, R89 ;  /* 0x00000059e018723e */ /* 0x000fe200000010ff */
[----:B------:R-:W-:Y:S01]  /*9f10*/  FADD R196, R102, R196 ;  /* 0x000000c466c47221 */ /* 0x000fe20000000000 */
[----:B------:R-:W-:Y:S01]  /*9f20*/  F2FP.BF16.F32.PACK_AB R25, R101, R91 ;  /* 0x0000005b6519723e */ /* 0x000fe200000010ff */
[----:B------:R-:W-:Y:S01]  /*9f30*/  FADD R199, R40, R199 ;  /* 0x000000c728c77221 */ /* 0x000fe20000000000 */
[----:B------:R-:W-:Y:S01]  /*9f40*/  F2FP.BF16.F32.PACK_AB R27, R98, R100 ;  /* 0x00000064621b723e */ /* 0x000fe200000010ff */
[----:B------:R-:W-:Y:S01]  /*9f50*/  FADD R200, R42, R43 ;  /* 0x0000002b2ac87221 */ /* 0x000fe20000000000 */
[----:B------:R-:W-:-:S02]  /*9f60*/  F2FP.BF16.F32.PACK_AB R28, R97, R93 ;  /* 0x0000005d611c723e */ /* 0x000fc400000010ff */
[----:B------:R-:W-:Y:S02]  /*9f70*/  F2FP.BF16.F32.PACK_AB R29, R99, R95 ;  /* 0x0000005f631d723e */ /* 0x000fe400000010ff */
[----:B------:R-:W-:Y:S02]  /*9f80*/  F2FP.BF16.F32.PACK_AB R30, R96, R92 ;  /* 0x0000005c601e723e */ /* 0x000fe400000010ff */
[----:B------:R-:W-:Y:S02]  /*9f90*/  F2FP.BF16.F32.PACK_AB R31, R102, R90 ;  /* 0x0000005a661f723e */ /* 0x000fe400000010ff */
[----:B------:R-:W-:Y:S02]  /*9fa0*/  F2FP.BF16.F32.PACK_AB R32, R104, R103 ;  /* 0x000000676820723e */ /* 0x000fe400000010ff */
[----:B------:R-:W-:Y:S02]  /*9fb0*/  F2FP.BF16.F32.PACK_AB R34, R107, R105 ;  /* 0x000000696b22723e */ /* 0x000fe400000010ff */
[----:B------:R-:W-:-:S02]  /*9fc0*/  F2FP.BF16.F32.PACK_AB R35, R49, R48 ;  /* 0x000000303123723e */ /* 0x000fc400000010ff */
[----:B------:R-:W-:Y:S02]  /*9fd0*/  F2FP.BF16.F32.PACK_AB R38, R40, R106 ;  /* 0x0000006a2826723e */ /* 0x000fe400000010ff */
[----:B------:R-:W-:Y:S02]  /*9fe0*/  F2FP.BF16.F32.PACK_AB R39, R42, R39 ;  /* 0x000000272a27723e */ /* 0x000fe400000010ff */
[----:B------:R-:W-:Y:S02]  /*9ff0*/  F2FP.BF16.F32.PACK_AB R26, R225, R223 ;  /* 0x000000dfe11a723e */ /* 0x000fe400000010ff */
[----:B------:R-:W-:Y:S02]  /*a000*/  F2FP.BF16.F32.PACK_AB R40, R246, R247 ;  /* 0x000000f7f628723e */ /* 0x000fe400000010ff */
[----:B----4-:R-:W-:Y:S02]  /*a010*/  F2FP.BF16.F32.PACK_AB R41, R77, R62 ;  /* 0x0000003e4d29723e */ /* 0x010fe400000010ff */
[----:B------:R-:W-:-:S02]  /*a020*/  F2FP.BF16.F32.PACK_AB R42, R244, R245 ;  /* 0x000000f5f42a723e */ /* 0x000fc400000010ff */
[----:B---3--:R-:W-:Y:S02]  /*a030*/  F2FP.BF16.F32.PACK_AB R43, R81, R80 ;  /* 0x00000050512b723e */ /* 0x008fe400000010ff */
[----:B------:R-:W-:Y:S02]  /*a040*/  F2FP.BF16.F32.PACK_AB R44, R242, R243 ;  /* 0x000000f3f22c723e */ /* 0x000fe400000010ff */
[----:B------:R-:W-:Y:S02]  /*a050*/  F2FP.BF16.F32.PACK_AB R45, R85, R84 ;  /* 0x00000054552d723e */ /* 0x000fe400000010ff */
[----:B------:R-:W-:Y:S02]  /*a060*/  F2FP.BF16.F32.PACK_AB R46, R240, R241 ;  /* 0x000000f1f02e723e */ /* 0x000fe400000010ff */
[----:B--2---:R-:W-:Y:S02]  /*a070*/  F2FP.BF16.F32.PACK_AB R47, R113, R112 ;  /* 0x00000070712f723e */ /* 0x004fe400000010ff */
        /* <DEDUP_REMOVED lines=39> */
[----:B------:R-:W-:Y:S01]  /*a2f0*/  F2FP.BF16.F32.PACK_AB R111, R190, R198 ;  /* 0x000000c6be6f723e */ /* 0x000fe200000010ff */
[----:B------:R-:W-:Y:S06]  /*a300*/  BAR.SYNC.DEFER_BLOCKING 0x0 ;  /* 0x0000000000007b1d */ /* 0x000fec0000010000 */
[----:B------:R-:W-:-:S06]  /*a310*/  WARPGROUP.ARRIVE ;  /* 0x00000000000079c5 */ /* 0x000fcc0000000000 */
[----:B------:R-:W-:Y:S03]  /*a320*/  HGMMA.64x32x16.F32.BF16 R168, R24, gdesc[UR4], R168 ;  /* 0x0060000418a87df0 */ /* 0x000fe600087018a8 */
        /* <DEDUP_REMOVED lines=10> */
[----:B------:R-:W-:Y:S01]  /*a3d0*/  HGMMA.64x32x16.F32.BF16 R152, R92, gdesc[UR32], R152 ;  /* 0x006000205c987df0 */ /* 0x000fe20008701898 */
[----:B------:R-:W-:-:S02]  /*a3e0*/  FADD R194, R247, R194 ;  /* 0x000000c2f7c27221 */ /* 0x000fc40000000000 */
[----:B------:R-:W-:Y:S01]  /*a3f0*/  HGMMA.64x32x16.F32.BF16 R152, R96, gdesc[UR28], R152 ;  /* 0x0060001c60987df0 */ /* 0x000fe20008701898 */
[----:B------:R-:W-:Y:S01]  /*a400*/  FADD R196, R62, R196 ;  /* 0x000000c43ec47221 */ /* 0x000fe20000000000 */
        /* <DEDUP_REMOVED lines=96> */
[----:B------:R-:W0:Y:S01]  /*aa10*/  S2R R203, SR_CTAID.X ;  /* 0x0000000000cb7919 */ /* 0x000e220000002500 */
[----:B------:R-:W1:Y:S04]  /*aa20*/  SHFL.BFLY PT, R9, R194, 0x2, 0x1f ;  /* 0x0c401f00c2097f89 */ /* 0x000e6800000e0000 */
[----:B------:R-:W2:Y:S04]  /*aa30*/  SHFL.BFLY PT, R10, R196, 0x2, 0x1f ;  /* 0x0c401f00c40a7f89 */ /* 0x000ea800000e0000 */
[----:B------:R-:W3:Y:S04]  /*aa40*/  SHFL.BFLY PT, R11, R199, 0x2, 0x1f ;  /* 0x0c401f00c70b7f89 */ /* 0x000ee800000e0000 */
[----:B------:R-:W4:Y:S01]  /*aa50*/  SHFL.BFLY PT, R15, R200, 0x2, 0x1f ;  /* 0x0c401f00c80f7f89 */ /* 0x000f2200000e0000 */
[----:B------:R-:W-:Y:S01]  /*aa60*/  HGMMA.64x32x16.F32.BF16 R152, R108, gdesc[UR16], R152, gsb0 ;  /* 0x006000106c987df0 */ /* 0x000fe20008001898 */
[----:B------:R-:W-:Y:S01]  /*aa70*/  UIADD3 UR4, UP0, UR4, 0x80, URZ ;  /* 0x0000008004047890 */ /* 0x000fe2000ff1e03f */
[----:B-1----:R-:W-:Y:S01]  /*aa80*/  FADD R9, R194, R9 ;  /* 0x00000009c2097221 */ /* 0x002fe20000000000 */
[----:B--2---:R-:W-:Y:S01]  /*aa90*/  FADD R10, R196, R10 ;  /* 0x0000000ac40a7221 */ /* 0x004fe20000000000 */
[----:B---3--:R-:W-:Y:S01]  /*aaa0*/  FADD R11, R199, R11 ;  /* 0x0000000bc70b7221 */ /* 0x008fe20000000000 */
[----:B----4-:R-:W-:-:S02]  /*aab0*/  FADD R15, R200, R15 ;  /* 0x0000000fc80f7221 */ /* 0x010fc40000000000 */
[----:B------:R-:W1:Y:S01]  /*aac0*/  SHFL.BFLY PT, R18, R9, 0x1, 0x1f ;  /* 0x0c201f0009127f89 */ /* 0x000e6200000e0000 */
[----:B0-----:R-:W-:Y:S01]  /*aad0*/  IMAD.SHL.U32 R203, R203, 0x80, RZ ;  /* 0x00000080cbcb7824 */ /* 0x001fe200078e00ff */
[----:B------:R-:W-:Y:S02]  /*aae0*/  UIADD3.X UR5, URZ, UR5, URZ, UP0, !UPT ;  /* 0x000000053f057290 */ /* 0x000fe400087fe43f */
[----:B------:R-:W0:Y:S04]  /*aaf0*/  SHFL.BFLY PT, R19, R10, 0x1, 0x1f ;  /* 0x0c201f000a137f89 */ /* 0x000e2800000e0000 */
[----:B------:R-:W2:Y:S04]  /*ab00*/  SHFL.BFLY PT, R20, R11, 0x1, 0x1f ;  /* 0x0c201f000b147f89 */ /* 0x000ea800000e0000 */
[----:B------:R-:W3:Y:S01]  /*ab10*/  SHFL.BFLY PT, R21, R15, 0x1, 0x1f ;  /* 0x0c201f000f157f89 */ /* 0x000ee200000e0000 */
[----:B------:R-:W-:-:S02]  /*ab20*/  VIADD R203, R203, 0x80 ;  /* 0x00000080cbcb7836 */ /* 0x000fc40000000000 */
[----:B------:R-:W-:-:S03]  /*ab30*/  IMAD.U32 R22, RZ, RZ, UR5 ;  /* 0x00000005ff167e24 */ /* 0x000fc6000f8e00ff */
[----:B------:R-:W-:-:S04]  /*ab40*/  ISETP.LE.U32.AND P0, PT, R203, UR4, PT ;  /* 0x00000004cb007c0c */ /* 0x000fc8000bf03070 */
[----:B------:R-:W-:Y:S01]  /*ab50*/  ISETP.GE.U32.AND.EX P0, PT, R22, RZ, PT, P0 ;  /* 0x000000ff1600720c */ /* 0x000fe20003f06100 */
[----:B-1----:R-:W-:Y:S01]  /*ab60*/  FADD R18, R9, R18 ;  /* 0x0000001209127221 */ /* 0x002fe20000000000 */
[----:B------:R-:W-:Y:S01]  /*ab70*/  IMAD.MOV.U32 R191, RZ, RZ, R17 ;  /* 0x000000ffffbf7224 */ /* 0x000fe200078e0011 */
[----:B------:R-:W-:Y:S02]  /*ab80*/  WARPGROUP.DEPBAR.LE gsb0, 0x0 ;  /* 0x00008000000079c5 */ /* 0x000fe40000010000 */
[----:B0-----:R-:W-:Y:S01]  /*ab90*/  FADD R19, R10, R19 ;  /* 0x000000130a137221 */ /* 0x001fe20000000000 */
[----:B--2---:R-:W-:Y:S01]  /*aba0*/  FADD R20, R11, R20 ;  /* 0x000000140b147221 */ /* 0x004fe20000000000 */
[----:B------:R-:W-:Y:S02]  /*abb0*/  IMAD.MOV.U32 R10, RZ, RZ, R17 ;  /* 0x000000ffff0a7224 */ /* 0x000fe400078e0011 */
[----:B---3--:R-:W-:Y:S01]  /*abc0*/  FADD R21, R15, R21 ;  /* 0x000000150f157221 */ /* 0x008fe20000000000 */
[----:B------:R-:W-:Y:S01]  /*abd0*/  FFMA R233, R76, R233, R18 ;  /* 0x000000e94ce97223 */ /* 0x000fe20000000012 */
[----:B------:R-:W-:Y:S01]  /*abe0*/  FFMA R232, R129, R232, R19 ;  /* 0x000000e881e87223 */ /* 0x000fe20000000013 */
[----:B------:R-:W-:Y:S01]  /*abf0*/  FFMA R184, R146, R184, R20 ;  /* 0x000000b892b87223 */ /* 0x000fe20000000014 */
[----:B------:R-:W-:Y:S01]  /*ac00*/  FFMA R185, R201, R185, R21 ;  /* 0x000000b9c9b97223 */ /* 0x000fe20000000015 */
[----:B------:R-:W-:-:S02]  /*ac10*/  IMAD R12, R211, 0x80, R12 ;  /* 0x00000080d30c7824 */ /* 0x000fc400078e020c */
[----:B------:R-:W-:Y:S02]  /*ac20*/  IMAD R16, R205, 0x80, R16 ;  /* 0x00000080cd107824 */ /* 0x000fe400078e0210 */
[--C-:B------:R-:W-:Y:S02]  /*ac30*/  IMAD.MOV.U32 R9, RZ, RZ, R143.reuse ;  /* 0x000000ffff097224 */ /* 0x100fe400078e008f */
[--C-:B------:R-:W-:Y:S02]  /*ac40*/  IMAD.MOV.U32 R11, RZ, RZ, R72.reuse ;  /* 0x000000ffff0b7224 */ /* 0x100fe400078e0048 */
[----:B------:R-:W-:Y:S02]  /*ac50*/  IMAD.MOV.U32 R190, RZ, RZ, R143 ;  /* 0x000000ffffbe7224 */ /* 0x000fe400078e008f */
[----:B------:R-:W-:Y:S02]  /*ac60*/  IMAD.MOV.U32 R17, RZ, RZ, R72 ;  /* 0x000000ffff117224 */ /* 0x000fe400078e0048 */
[----:B------:R-:W-:Y:S01]  /*ac70*/  IMAD.MOV.U32 R192, RZ, RZ, R8 ;  /* 0x000000ffffc07224 */ /* 0x000fe200078e0008 */
[----:B------:R-:W-:Y:S06]  /*ac80*/  @!P0 BRA `(.L_x_1) ;  /* 0xffffff7800088947 */ /* 0x000fec000383ffff */
.L_x_0:
[----:B------:R-:W0:Y:S01]  /*ac90*/  S2R R187, SR_TID.X ;  /* 0x0000000000bb7919 */ /* 0x000e220000002100 */
[----:B------:R-:W-:Y:S01]  /*aca0*/  FSETP.GT.AND P3, PT, |R185|, 8.50705917302346158658e+37, PT ;  /* 0x7e800000b900780b */ /* 0x000fe20003f64200 */
[----:B---3--:R-:W-:Y:S01]  /*acb0*/  FMUL R6, R163, 0.25 ;  /* 0x3e800000a3067820 */ /* 0x008fe20000400000 */
[----:B------:R-:W-:Y:S01]  /*acc0*/  FSETP.GT.AND P1, PT, |R184|, 8.50705917302346158658e+37, PT ;  /* 0x7e800000b800780b */ /* 0x000fe20003f24200 */
[----:B------:R-:W-:Y:S01]  /*acd0*/  BAR.SYNC.DEFER_BLOCKING 0x0 ;  /* 0x0000000000007b1d */ /* 0x000fe20000010000 */
[----:B------:R-:W-:Y:S02]  /*ace0*/  FSETP.GT.AND P0, PT, |R232|, 8.50705917302346158658e+37, PT ;  /* 0x7e800000e800780b */ /* 0x000fe40003f04200 */
[----:B------:R-:W-:Y:S01]  /*acf0*/  FSEL R24, R6, R163, P3 ;  /* 0x000000a306187208 */ /* 0x000fe20001800000 */
[----:B------:R-:W-:Y:S01]  /*ad00*/  FMUL R6, R155, 0.25 ;  /* 0x3e8000009b067820 */ /* 0x000fe20000400000 */
[C---:B------:R-:W-:Y:S01]  /*ad10*/  FSETP.GT.AND P2, PT, |R233|.reuse, 8.50705917302346158658e+37, PT ;  /* 0x7e800000e900780b */ /* 0x040fe20003f44200 */
[----:B------:R-:W-:Y:S01]  /*ad20*/  ULDC.64 UR4, c[0x0][0x270] ;  /* 0x00009c0000047ab9 */ /* 0x000fe20000000a00 */
[----:B------:R-:W-:Y:S01]  /*ad30*/  FSETP.GEU.AND P5, PT, R233, 1.175494350822287508e-38, PT ;  /* 0x00800000e900780b */ /* 0x000fe20003fae000 */
[----:B------:R-:W1:Y:S01]  /*ad40*/  S2R R186, SR_CTAID.X ;  /* 0x0000000000ba7919 */ /* 0x000e620000002500 */
[----:B------:R-:W-:Y:S01]  /*ad50*/  FSEL R32, R6, R155, P3 ;  /* 0x0000009b06207208 */ /* 0x000fe20001800000 */
[----:B------:R-:W-:Y:S01]  /*ad60*/  FMUL R6, R161, 0.25 ;  /* 0x3e800000a1067820 */ /* 0x000fe20000400000 */
[----:B------:R-:W-:Y:S01]  /*ad70*/  FSETP.GEU.AND P6, PT, R232, 1.175494350822287508e-38, PT ;  /* 0x00800000e800780b */ /* 0x000fe20003fce000 */
[----:B------:R-:W-:Y:S01]  /*ad80*/  UIMAD UR4, UR20, UR4, URZ ;  /* 0x00000004140472a4 */ /* 0x000fe2000f8e023f */
[----:B------:R-:W-:Y:S01]  /*ad90*/  FSETP.GEU.AND P4, PT, R184, 1.175494350822287508e-38, PT ;  /* 0x00800000b800780b */ /* 0x000fe20003f8e000 */
[----:B------:R-:W2:Y:S01]  /*ada0*/  LDC R87, c[0x0][0x278] ;  /* 0x00009e00ff577b82 */ /* 0x000ea20000000800 */
[----:B------:R-:W-:Y:S01]  /*adb0*/  FSEL R26, R6, R161, P1 ;  /* 0x000000a1061a7208 */ /* 0x000fe20000800000 */
[----:B------:R-:W-:Y:S01]  /*adc0*/  FMUL R6, R183, 0.25 ;  /* 0x3e800000b7067820 */ /* 0x000fe20000400000 */
[----:B------:R-:W-:-:S04]  /*add0*/  FSEL R13, RZ, -23, P4 ;  /* 0xc1b80000ff0d7808 */ /* 0x000fc80002000000 */
[----:B------:R-:W-:Y:S01]  /*ade0*/  FSEL R183, R6, R183, P0 ;  /* 0x000000b706b77208 */ /* 0x000fe20000000000 */
[----:B------:R-:W-:-:S05]  /*adf0*/  FMUL R6, R175, 0.25 ;  /* 0x3e800000af067820 */ /* 0x000fca0000400000 */
[----:B------:R-:W-:Y:S01]  /*ae00*/  FSEL R175, R6, R175, P0 ;  /* 0x000000af06af7208 */ /* 0x000fe20000000000 */
[C---:B0-----:R-:W-:Y:S01]  /*ae10*/  IMAD.SHL.U32 R0, R187.reuse, 0x10, RZ ;  /* 0x00000010bb007824 */ /* 0x041fe200078e00ff */
[C---:B------:R-:W-:Y:S01]  /*ae20*/  LOP3.LUT R7, R187.reuse, 0x60, RZ, 0xc0, !PT ;  /* 0x00000060bb077812 */ /* 0x040fe200078ec0ff */
[----:B------:R-:W-:Y:S02]  /*ae30*/  IMAD.SHL.U32 R2, R187, 0x40, RZ ;  /* 0x00000040bb027824 */ /* 0x000fe400078e00ff */
[----:B------:R-:W-:Y:S01]  /*ae40*/  FMUL R6, R177, 0.25 ;  /* 0x3e800000b1067820 */ /* 0x000fe20000400000 */
[C---:B------:R-:W-:Y:S01]  /*ae50*/  IMAD.SHL.U32 R4, R187.reuse, 0x8, RZ ;  /* 0x00000008bb047824 */ /* 0x040fe200078e00ff */
[----:B------:R-:W-:Y:S01]  /*ae60*/  LOP3.LUT R0, R0, 0xf0, RZ, 0xc0, !PT ;  /* 0x000000f000007812 */ /* 0x000fe200078ec0ff */
[----:B------:R-:W-:Y:S01]  /*ae70*/  IMAD.SHL.U32 R5, R187, 0x4, RZ ;  /* 0x00000004bb057824 */ /* 0x000fe200078e00ff */
[----:B------:R-:W-:Y:S02]  /*ae80*/  LOP3.LUT R3, R2, 0x400, RZ, 0xc0, !PT ;  /* 0x0000040002037812 */ /* 0x000fe400078ec0ff */
[----:B------:R-:W-:Y:S01]  /*ae90*/  LOP3.LUT R4, R4, 0x38, RZ, 0xc0, !PT ;  /* 0x0000003804047812 */ /* 0x000fe200078ec0ff */
[----:B--2---:R-:W-:Y:S01]  /*aea0*/  IMAD R55, R87, 0x12, RZ ;  /* 0x0000001257377824 */ /* 0x004fe200078e02ff */
[----:B------:R-:W-:Y:S01]  /*aeb0*/  IADD3 R0, R3, UR21, R0 ;  /* 0x0000001503007c10 */ /* 0x000fe2000fffe000 */
[----:B------:R-:W-:Y:S01]  /*aec0*/  FMUL R3, R166, 0.25 ;  /* 0x3e800000a6037820 */ /* 0x000fe20000400000 */
[----:B------:R-:W-:Y:S01]  /*aed0*/  LOP3.LUT R5, R5, 0x1c0, RZ, 0xc0, !PT ;  /* 0x000001c005057812 */ /* 0x000fe200078ec0ff */
[----:B-1----:R-:W-:Y:S01]  /*aee0*/  IMAD.SHL.U32 R186, R186, 0x80, RZ ;  /* 0x00000080baba7824 */ /* 0x002fe200078e00ff */
[----:B------:R-:W-:Y:S01]  /*aef0*/  SHF.R.U32.HI R2, RZ, 0x1, R187 ;  /* 0x00000001ff027819 */ /* 0x000fe200000116bb */
[----:B------:R-:W-:Y:S01]  /*af00*/  IMAD R59, R87, 0x14, RZ ;  /* 0x00000014573b7824 */ /* 0x000fe200078e02ff */
[----:B------:R-:W-:Y:S01]  /*af10*/  FSEL R166, R3, R166, P3 ;  /* 0x000000a603a67208 */ /* 0x000fe20001800000 */
[----:B------:R-:W-:Y:S01]  /*af20*/  FMUL R3, R162, 0.25 ;  /* 0x3e800000a2037820 */ /* 0x000fe20000400000 */
[----:B------:R-:W-:Y:S01]  /*af30*/  IADD3 R12, R5, UR21, R4 ;  /* 0x00000015050c7c10 */ /* 0x000fe2000fffe004 */
[----:B------:R-:W-:Y:S01]  /*af40*/  FMUL R4, R167, 0.25 ;  /* 0x3e800000a7047820 */ /* 0x000fe20000400000 */
[----:B------:R-:W-:Y:S01]  /*af50*/  LOP3.LUT R5, R2, 0x4, RZ, 0xc0, !PT ;  /* 0x0000000402057812 */ /* 0x000fe200078ec0ff */
[----:B------:R-:W-:Y:S01]  /*af60*/  IMAD R2, R7, 0x8, R0 ;  /* 0x0000000807027824 */ /* 0x000fe200078e0200 */
[----:B------:R-:W-:Y:S01]  /*af70*/  FSEL R162, R3, R162, P3 ;  /* 0x000000a203a27208 */ /* 0x000fe20001800000 */
[----:B------:R-:W-:Y:S01]  /*af80*/  FMUL R3, R154, 0.25 ;  /* 0x3e8000009a037820 */ /* 0x000fe20000400000 */
[----:B------:R-:W-:Y:S01]  /*af90*/  FSEL R20, R4, R167, P3 ;  /* 0x000000a704147208 */ /* 0x000fe20001800000 */
[----:B------:R-:W-:Y:S01]  /*afa0*/  FMUL R4, R159, 0.25 ;  /* 0x3e8000009f047820 */ /* 0x000fe20000400000 */
[----:B------:R-:W-:-:S02]  /*afb0*/  IMAD.IADD R0, R5, 0x1, R12 ;  /* 0x0000000105007824 */ /* 0x000fc400078e020c */
[----:B------:R-:W-:Y:S01]  /*afc0*/  FMUL R5, R158, 0.25 ;  /* 0x3e8000009e057820 */ /* 0x000fe20000400000 */
[----:B------:R-:W-:Y:S01]  /*afd0*/  FSEL R154, R3, R154, P3 ;  /* 0x0000009a039a7208 */ /* 0x000fe20001800000 */
        /* <DEDUP_REMOVED lines=33> */
[----:B------:R-:W-:Y:S01]  /*b1f0*/  FMUL R3, R233, 8388608 ;  /* 0x4b000000e9037820 */ /* 0x000fe20000400000 */
[----:B------:R-:W-:Y:S01]  /*b200*/  FSEL R43, R5, R170, P0 ;  /* 0x000000aa052b7208 */ /* 0x000fe20000000000 */
[----:B------:R-:W-:Y:S01]  /*b210*/  FMUL R12, R157, 0.25 ;  /* 0x3e8000009d0c7820 */ /* 0x000fe20000400000 */
[----:B------:R-:W-:Y:S01]  /*b220*/  FSEL R173, R4, R173, P2 ;  /* 0x000000ad04ad7208 */ /* 0x000fe20001000000 */
[----:B------:R-:W-:Y:S01]  /*b230*/  FMUL R5, R172, 0.25 ;  /* 0x3e800000ac057820 */ /* 0x000fe20000400000 */
[----:B------:R-:W-:Y:S01]  /*b240*/  FMUL R4, R232, 8388608 ;  /* 0x4b000000e8047820 */ /* 0x000fe20000400000 */
[----:B------:R-:W-:Y:S01]  /*b250*/  FSEL R169, R6, R169, P2 ;  /* 0x000000a906a97208 */ /* 0x000fe20001000000 */
[----:B------:R-:W-:Y:S01]  /*b260*/  FMUL R6, R184, 8388608 ;  /* 0x4b000000b8067820 */ /* 0x000fe20000400000 */
[----:B------:R-:W-:Y:S01]  /*b270*/  FSEL R45, R7, R168, P2 ;  /* 0x000000a8072d7208 */ /* 0x000fe20001000000 */
[----:B------:R-:W-:Y:S01]  /*b280*/  FMUL R7, R185, 8388608 ;  /* 0x4b000000b9077820 */ /* 0x000fe20000400000 */
[----:B------:R-:W-:Y:S01]  /*b290*/  FSEL R47, R3, R233, !P5 ;  /* 0x000000e9032f7208 */ /* 0x000fe20006800000 */
[----:B------:R-:W-:Y:S01]  /*b2a0*/  IMAD R63, R87, 0x16, RZ ;  /* 0x00000016573f7824 */ /* 0x000fe200078e02ff */
[----:B------:R-:W-:Y:S01]  /*b2b0*/  FSEL R30, R12, R157, P1 ;  /* 0x0000009d0c1e7208 */ /* 0x000fe20000800000 */
[----:B------:R-:W-:Y:S01]  /*b2c0*/  FMUL R12, R171, 0.25 ;  /* 0x3e800000ab0c7820 */ /* 0x000fe20000400000 */
[----:B------:R-:W-:Y:S01]  /*b2d0*/  FSEL R41, R5, R172, P2 ;  /* 0x000000ac05297208 */ /* 0x000fe20001000000 */
[C---:B------:R-:W-:Y:S01]  /*b2e0*/  IMAD R67, R87.reuse, 0x18, RZ ;  /* 0x0000001857437824 */ /* 0x040fe200078e02ff */
[----:B------:R-:W-:Y:S01]  /*b2f0*/  FSEL R3, RZ, -23, P5 ;  /* 0xc1b80000ff037808 */ /* 0x000fe20002800000 */
[----:B------:R-:W-:Y:S01]  /*b300*/  IMAD R71, R87, 0x1a, RZ ;  /* 0x0000001a57477824 */ /* 0x000fe200078e02ff */
[----:B------:R-:W-:Y:S01]  /*b310*/  FSEL R52, R4, R232, !P6 ;  /* 0x000000e804347208 */ /* 0x000fe20007000000 */
[----:B------:R-:W-:Y:S01]  /*b320*/  VIADD R4, R47, 0xc0cafb0d ;  /* 0xc0cafb0d2f047836 */ /* 0x000fe20000000000 */
[----:B------:R-:W-:Y:S01]  /*b330*/  FSETP.GEU.AND P5, PT, R185, 1.175494350822287508e-38, PT ;  /* 0x00800000b900780b */ /* 0x000fe20003fae000 */
[C---:B------:R-:W-:Y:S01]  /*b340*/  IMAD R75, R87.reuse, 0x1c, RZ ;  /* 0x0000001c574b7824 */ /* 0x040fe200078e02ff */
[----:B------:R-:W-:Y:S01]  /*b350*/  FSEL R5, RZ, -23, P6 ;  /* 0xc1b80000ff057808 */ /* 0x000fe20003000000 */
[----:B------:R-:W-:Y:S01]  /*b360*/  IMAD R79, R87, 0x1e, RZ ;  /* 0x0000001e574f7824 */ /* 0x000fe200078e02ff */
[----:B------:R-:W-:Y:S01]  /*b370*/  FSETP.GEU.AND P6, PT, |R185|, 1.175494350822287508e-38, PT ;  /* 0x00800000b900780b */ /* 0x000fe20003fce200 */
[----:B------:R-:W-:Y:S01]  /*b380*/  IMAD R89, R87, 0x22, RZ ;  /* 0x0000002257597824 */ /* 0x000fe200078e02ff */
[----:B------:R-:W-:Y:S01]  /*b390*/  FSEL R53, R6, R184, !P4 ;  /* 0x000000b806357208 */ /* 0x000fe20006000000 */
[----:B------:R-:W-:Y:S01]  /*b3a0*/  VIADD R6, R52, 0xc0cafb0d ;  /* 0xc0cafb0d34067836 */ /* 0x000fe20000000000 */
[C---:B------:R-:W-:Y:S01]  /*b3b0*/  FSETP.GEU.AND P4, PT, |R184|.reuse, 1.175494350822287508e-38, PT ;  /* 0x00800000b800780b */ /* 0x040fe20003f8e200 */
[----:B------:R-:W-:Y:S01]  /*b3c0*/  @P1 FMUL R184, R184, 0.25 ;  /* 0x3e800000b8b81820 */ /* 0x000fe20000400000 */
[----:B------:R-:W-:Y:S01]  /*b3d0*/  FSEL R54, R7, R185, !P5 ;  /* 0x000000b907367208 */ /* 0x000fe20006800000 */
[----:B------:R-:W-:Y:S01]  /*b3e0*/  @P3 FMUL R185, R185, 0.25 ;  /* 0x3e800000b9b93820 */ /* 0x000fe20000400000 */
[C---:B------:R-:W-:Y:S01]  /*b3f0*/  FSETP.GEU.AND P1, PT, |R233|.reuse, 1.175494350822287508e-38, PT ;  /* 0x00800000e900780b */ /* 0x040fe20003f2e200 */
[----:B------:R-:W-:Y:S01]  /*b400*/  @P2 FMUL R233, R233, 0.25 ;  /* 0x3e800000e9e92820 */ /* 0x000fe20000400000 */
[----:B------:R-:W-:Y:S01]  /*b410*/  FSEL R171, R12, R171, P0 ;  /* 0x000000ab0cab7208 */ /* 0x000fe20000000000 */
[----:B------:R-:W-:Y:S01]  /*b420*/  VIADD R12, R53, 0xc0cafb0d ;  /* 0xc0cafb0d350c7836 */ /* 0x000fe20000000000 */
[----:B------:R-:W-:Y:S01]  /*b430*/  FSETP.GEU.AND P3, PT, |R232|, 1.175494350822287508e-38, PT ;  /* 0x00800000e800780b */ /* 0x000fe20003f6e200 */
[----:B------:R-:W-:Y:S01]  /*b440*/  VIADD R16, R54, 0xc0cafb0d ;  /* 0xc0cafb0d36107836 */ /* 0x000fe20000000000 */
[----:B------:R-:W-:Y:S01]  /*b450*/  LOP3.LUT R7, R6, 0xff800000, RZ, 0xc0, !PT ;  /* 0xff80000006077812 */ /* 0x000fe200078ec0ff */
[----:B------:R-:W-:Y:S01]  /*b460*/  @!P6 FMUL R185, R185, 16777216 ;  /* 0x4b800000b9b9e820 */ /* 0x000fe20000400000 */
[----:B------:R-:W-:Y:S01]  /*b470*/  LOP3.LUT R14, R12, 0xff800000, RZ, 0xc0, !PT ;  /* 0xff8000000c0e7812 */ /* 0x000fe200078ec0ff */
[----:B------:R-:W-:Y:S01]  /*b480*/  @!P4 FMUL R184, R184, 16777216 ;  /* 0x4b800000b8b8c820 */ /* 0x000fe20000400000 */
[----:B------:R-:W-:Y:S01]  /*b490*/  I2FP.F32.S32 R12, R7 ;  /* 0x00000007000c7245 */ /* 0x000fe20000201400 */
[----:B------:R-:W-:Y:S01]  /*b4a0*/  @P0 FMUL R232, R232, 0.25 ;  /* 0x3e800000e8e80820 */ /* 0x000fe20000400000 */
[----:B------:R-:W-:Y:S01]  /*b4b0*/  LOP3.LUT R4, R4, 0xff800000, RZ, 0xc0, !PT ;  /* 0xff80000004047812 */ /* 0x000fe200078ec0ff */
[----:B------:R-:W-:Y:S01]  /*b4c0*/  @!P1 FMUL R233, R233, 16777216 ;  /* 0x4b800000e9e99820 */ /* 0x000fe20000400000 */
[----:B------:R-:W-:Y:S01]  /*b4d0*/  LOP3.LUT R17, R16, 0xff800000, RZ, 0xc0, !PT ;  /* 0xff80000010117812 */ /* 0x000fe200078ec0ff */
[----:B------:R-:W0:Y:S01]  /*b4e0*/  MUFU.RCP R19, R185 ;  /* 0x000000b900137308 */ /* 0x000e220000001000 */
[----:B------:R-:W-:Y:S01]  /*b4f0*/  I2FP.F32.S32 R16, R14 ;  /* 0x0000000e00107245 */ /* 0x000fe20000201400 */
[----:B------:R-:W-:Y:S01]  /*b500*/  FFMA.FTZ R12, R12, 1.1920928955078125e-07, R5 ;  /* 0x340000000c0c7823 */ /* 0x000fe20000010005 */
[----:B------:R-:W-:Y:S01]  /*b510*/  I2FP.F32.S32 R6, R4 ;  /* 0x0000000400067245 */ /* 0x000fe20000201400 */
[----:B------:R-:W-:Y:S01]  /*b520*/  @!P3 FMUL R232, R232, 16777216 ;  /* 0x4b800000e8e8b820 */ /* 0x000fe20000400000 */
[----:B------:R-:W-:Y:S01]  /*b530*/  FSEL R15, RZ, -23, P5 ;  /* 0xc1b80000ff0f7808 */ /* 0x000fe20002800000 */
[----:B------:R-:W-:Y:S01]  /*b540*/  FFMA.FTZ R13, R16, 1.1920928955078125e-07, R13 ;  /* 0x34000000100d7823 */ /* 0x000fe2000001000d */
[----:B------:R-:W-:Y:S01]  /*b550*/  I2FP.F32.S32 R18, R17 ;  /* 0x0000001100127245 */ /* 0x000fe20000201400 */
[----:B------:R-:W1:Y:S01]  /*b560*/  MUFU.RCP R5, R184 ;  /* 0x000000b800057308 */ /* 0x000e620000001000 */
[----:B------:R-:W-:Y:S01]  /*b570*/  FFMA.FTZ R3, R6, 1.1920928955078125e-07, R3 ;  /* 0x3400000006037823 */ /* 0x000fe20000010003 */
[----:B------:R-:W-:Y:S01]  /*b580*/  @!P6 FMUL R20, R20, 16777216 ;  /* 0x4b8000001414e820 */ /* 0x000fe20000400000 */
[----:B------:R-:W-:Y:S01]  /*b590*/  @!P6 FMUL R166, R166, 16777216 ;  /* 0x4b800000a6a6e820 */ /* 0x000fe20000400000 */
[----:B------:R-:W-:Y:S01]  /*b5a0*/  @!P6 FMUL R24, R24, 16777216 ;  /* 0x4b8000001818e820 */ /* 0x000fe20000400000 */
[----:B------:R-:W-:Y:S01]  /*b5b0*/  @!P6 FMUL R162, R162, 16777216 ;  /* 0x4b800000a2a2e820 */ /* 0x000fe20000400000 */
[----:B------:R-:W-:Y:S01]  /*b5c0*/  @!P6 FMUL R28, R28, 16777216 ;  /* 0x4b8000001c1ce820 */ /* 0x000fe20000400000 */
[----:B------:R-:W-:Y:S01]  /*b5d0*/  @!P6 FMUL R158, R158, 16777216 ;  /* 0x4b8000009e9ee820 */ /* 0x000fe20000400000 */
[----:B------:R-:W2:Y:S01]  /*b5e0*/  MUFU.RCP R16, R233 ;  /* 0x000000e900107308 */ /* 0x000ea20000001000 */
[----:B------:R-:W-:Y:S01]  /*b5f0*/  @!P6 FMUL R32, R32, 16777216 ;  /* 0x4b8000002020e820 */ /* 0x000fe20000400000 */
[----:B------:R-:W-:Y:S01]  /*b600*/  @!P6 FMUL R154, R154, 16777216 ;  /* 0x4b8000009a9ae820 */ /* 0x000fe20000400000 */
[----:B------:R-:W-:Y:S01]  /*b610*/  @!P4 FMUL R22, R22, 16777216 ;  /* 0x4b8000001616c820 */ /* 0x000fe20000400000 */
[----:B------:R-:W-:Y:S01]  /*b620*/  @!P4 FMUL R164, R164, 16777216 ;  /* 0x4b800000a4a4c820 */ /* 0x000fe20000400000 */
[----:B------:R-:W-:Y:S01]  /*b630*/  @!P4 FMUL R26, R26, 16777216 ;  /* 0x4b8000001a1ac820 */ /* 0x000fe20000400000 */
[----:B------:R-:W-:Y:S01]  /*b640*/  @!P4 FMUL R160, R160, 16777216 ;  /* 0x4b800000a0a0c820 */ /* 0x000fe20000400000 */
[----:B------:R-:W-:Y:S01]  /*b650*/  @!P4 FMUL R30, R30, 16777216 ;  /* 0x4b8000001e1ec820 */ /* 0x000fe20000400000 */
[----:B------:R-:W3:Y:S01]  /*b660*/  MUFU.RCP R6, R232 ;  /* 0x000000e800067308 */ /* 0x000ee20000001000 */
[----:B------:R-:W-:Y:S01]  /*b670*/  @!P4 FMUL R156, R156, 16777216 ;  /* 0x4b8000009c9cc820 */ /* 0x000fe20000400000 */
[----:B------:R-:W-:Y:S01]  /*b680*/  @!P4 FMUL R34, R34, 16777216 ;  /* 0x4b8000002222c820 */ /* 0x000fe20000400000 */
[----:B------:R-:W-:Y:S01]  /*b690*/  @!P4 FMUL R152, R152, 16777216 ;  /* 0x4b8000009898c820 */ /* 0x000fe20000400000 */
[----:B------:R-:W-:Y:S01]  /*b6a0*/  FFMA.FTZ R18, R18, 1.1920928955078125e-07, R15 ;  /* 0x3400000012127823 */ /* 0x000fe2000001000f */
[----:B------:R-:W-:Y:S01]  /*b6b0*/  @!P1 FMUL R181, R181, 16777216 ;  /* 0x4b800000b5b59820 */ /* 0x000fe20000400000 */
[----:B------:R-:W-:Y:S01]  /*b6c0*/  @!P1 FMUL R33, R33, 16777216 ;  /* 0x4b80000021219820 */ /* 0x000fe20000400000 */
[----:B------:R-:W-:Y:S01]  /*b6d0*/  @!P1 FMUL R177, R177, 16777216 ;  /* 0x4b800000b1b19820 */ /* 0x000fe20000400000 */
[----:B------:R-:W-:Y:S01]  /*b6e0*/  @!P1 FMUL R37, R37, 16777216 ;  /* 0x4b80000025259820 */ /* 0x000fe20000400000 */
[----:B------:R-:W-:Y:S01]  /*b6f0*/  @!P1 FMUL R173, R173, 16777216 ;  /* 0x4b800000adad9820 */ /* 0x000fe20000400000 */
[----:B------:R-:W-:Y:S01]  /*b700*/  @!P1 FMUL R41, R41, 16777216 ;  /* 0x4b80000029299820 */ /* 0x000fe20000400000 */
[----:B------:R-:W-:Y:S01]  /*b710*/  @!P1 FMUL R169, R169, 16777216 ;  /* 0x4b800000a9a99820 */ /* 0x000fe20000400000 */
[----:B------:R-:W-:Y:S01]  /*b720*/  @!P1 FMUL R45, R45, 16777216 ;  /* 0x4b8000002d2d9820 */ /* 0x000fe20000400000 */
[C---:B0-----:R-:W-:Y:S01]  /*b730*/  FMUL R21, R19.reuse, R20 ;  /* 0x0000001413157220 */ /* 0x041fe20000400000 */
[C---:B------:R-:W-:Y:S01]  /*b740*/  FMUL R166, R19.reuse, R166 ;  /* 0x000000a613a67220 */ /* 0x040fe20000400000 */
[C---:B------:R-:W-:Y:S01]  /*b750*/  FMUL R24, R19.reuse, R24 ;  /* 0x0000001813187220 */ /* 0x040fe20000400000 */
[C---:B------:R-:W-:Y:S01]  /*b760*/  FMUL R23, R19.reuse, R162 ;  /* 0x000000a213177220 */ /* 0x040fe20000400000 */
[C---:B------:R-:W-:Y:S01]  /*b770*/  FMUL R28, R19.reuse, R28 ;  /* 0x0000001c131c7220 */ /* 0x040fe20000400000 */
[C---:B------:R-:W-:Y:S01]  /*b780*/  FMUL R27, R19.reuse, R158 ;  /* 0x0000009e131b7220 */ /* 0x040fe20000400000 */
[C---:B------:R-:W-:Y:S01]  /*b790*/  FMUL R32, R19.reuse, R32 ;  /* 0x0000002013207220 */ /* 0x040fe20000400000 */
[----:B------:R-:W-:Y:S01]  /*b7a0*/  FMUL R15, R19, R154 ;  /* 0x0000009a130f7220 */ /* 0x000fe20000400000 */
[----:B------:R-:W-:-:S02]  /*b7b0*/  IMAD.IADD R4, R47, 0x1, -R4 ;  /* 0x000000012f047824 */ /* 0x000fc400078e0a04 */
[C---:B-1----:R-:W-:Y:S01]  /*b7c0*/  FMUL R22, R5.reuse, R22 ;  /* 0x0000001605167220 */ /* 0x042fe20000400000 */
[C---:B------:R-:W-:Y:S01]  /*b7d0*/  FMUL R19, R5.reuse, R164 ;  /* 0x000000a405137220 */ /* 0x040fe20000400000 */
[C---:B------:R-:W-:Y:S01]  /*b7e0*/  FMUL R26, R5.reuse, R26 ;  /* 0x0000001a051a7220 */ /* 0x040fe20000400000 */
[C---:B------:R-:W-:Y:S01]  /*b7f0*/  FMUL R25, R5.reuse, R160 ;  /* 0x000000a005197220 */ /* 0x040fe20000400000 */
[C---:B------:R-:W-:Y:S01]  /*b800*/  FMUL R30, R5.reuse, R30 ;  /* 0x0000001e051e7220 */ /* 0x040fe20000400000 */
[C---:B------:R-:W-:Y:S01]  /*b810*/  FMUL R29, R5.reuse, R156 ;  /* 0x0000009c051d7220 */ /* 0x040fe20000400000 */
[C---:B------:R-:W-:Y:S01]  /*b820*/  FMUL R34, R5.reuse, R34 ;  /* 0x0000002205227220 */ /* 0x040fe20000400000 */
[----:B------:R-:W-:Y:S01]  /*b830*/  FMUL R5, R5, R152 ;  /* 0x0000009805057220 */ /* 0x000fe20000400000 */
        /* <DEDUP_REMOVED lines=8> */
[C---:B--2---:R-:W-:Y:S01]  /*b8c0*/  FMUL R181, R16.reuse, R181 ;  /* 0x000000b510b57220 */ /* 0x044fe20000400000 */
[C---:B------:R-:W-:Y:S01]  /*b8d0*/  FMUL R38, R16.reuse, R33 ;  /* 0x0000002110267220 */ /* 0x040fe20000400000 */
[C---:B------:R-:W-:Y:S01]  /*b8e0*/  FMUL R169, R16.reuse, R169 ;  /* 0x000000a910a97220 */ /* 0x040fe20000400000 */
[C---:B------:R-:W-:Y:S01]  /*b8f0*/  FMUL R46, R16.reuse, R45 ;  /* 0x0000002d102e7220 */ /* 0x040fe20000400000 */
[C---:B------:R-:W-:Y:S01]  /*b900*/  FMUL R177, R16.reuse, R177 ;  /* 0x000000b110b17220 */ /* 0x040fe20000400000 */
[C---:B------:R-:W-:Y:S01]  /*b910*/  FMUL R40, R16.reuse, R37 ;  /* 0x0000002510287220 */ /* 0x040fe20000400000 */
[C---:B------:R-:W-:Y:S01]  /*b920*/  FMUL R173, R16.reuse, R173 ;  /* 0x000000ad10ad7220 */ /* 0x040fe20000400000 */
[----:B------:R-:W-:Y:S01]  /*b930*/  FMUL R44, R16, R41 ;  /* 0x00000029102c7220 */ /* 0x000fe20000400000 */
[----:B------:R-:W-:-:S02]  /*b940*/  IMAD.MOV.U32 R16, RZ, RZ, 0x3dc6b27f ;  /* 0x3dc6b27fff107424 */ /* 0x000fc400078e00ff */
[----:B------:R-:W-:Y:S01]  /*b950*/  FADD R4, R4, -1 ;  /* 0xbf80000004047421 */ /* 0x000fe20000000000 */
[----:B------:R-:W-:Y:S02]  /*b960*/  IMAD.IADD R7, R52, 0x1, -R7 ;  /* 0x0000000134077824 */ /* 0x000fe400078e0a07 */
[C---:B---3--:R-:W-:Y:S01]  /*b970*/  FMUL R183, R6.reuse, R183 ;  /* 0x000000b706b77220 */ /* 0x048fe20000400000 */
[----:B------:R-:W-:Y:S02]  /*b980*/  IMAD.IADD R14, R53, 0x1, -R14 ;  /* 0x00000001350e7824 */ /* 0x000fe400078e0a0e */
[C---:B------:R-:W-:Y:S01]  /*b990*/  FMUL R36, R6.reuse, R31 ;  /* 0x0000001f06247220 */ /* 0x040fe20000400000 */
[C---:B------:R-:W-:Y:S01]  /*b9a0*/  FMUL R179, R6.reuse, R179 ;  /* 0x000000b306b37220 */ /* 0x040fe20000400000 */
[C---:B------:R-:W-:Y:S01]  /*b9b0*/  FMUL R20, R6.reuse, R35 ;  /* 0x0000002306147220 */ /* 0x040fe20000400000 */
[C---:B------:R-:W-:Y:S01]  /*b9c0*/  FMUL R175, R6.reuse, R175 ;  /* 0x000000af06af7220 */ /* 0x040fe20000400000 */
[C---:B------:R-:W-:Y:S01]  /*b9d0*/  FMUL R42, R6.reuse, R39 ;  /* 0x00000027062a7220 */ /* 0x040fe20000400000 */
[C---:B------:R-:W-:Y:S01]  /*b9e0*/  FMUL R171, R6.reuse, R171 ;  /* 0x000000ab06ab7220 */ /* 0x040fe20000400000 */
[----:B------:R-:W-:Y:S01]  /*b9f0*/  FMUL R6, R6, R43 ;  /* 0x0000002b06067220 */ /* 0x000fe20000400000 */
[----:B------:R-:W-:Y:S01]  /*ba00*/  F2FP.BF16.F32.PACK_AB R50, R34, R5 ;  /* 0x000000052232723e */ /* 0x000fe200000010ff */
[----:B------:R-:W-:Y:S01]  /*ba10*/  FFMA.FTZ R5, R4, R16, -0.16845393180847167969 ;  /* 0xbe2c7f3004057423 */ /* 0x000fe20000010010 */
[----:B------:R-:W-:Y:S01]  /*ba20*/  FADD R7, R7, -1 ;  /* 0xbf80000007077421 */ /* 0x000fe20000000000 */
[----:B------:R-:W-:Y:S01]  /*ba30*/  FADD R14, R14, -1 ;  /* 0xbf8000000e0e7421 */ /* 0x000fe20000000000 */
[----:B------:R-:W-:Y:S01]  /*ba40*/  F2FP.BF16.F32.PACK_AB R49, R171, R6 ;  /* 0x00000006ab31723e */ /* 0x000fe200000010ff */
[----:B------:R-:W-:Y:S01]  /*ba50*/  FFMA.FTZ R5, R4, R5, 0.1716887056827545166 ;  /* 0x3e2fcf2a04057423 */ /* 0x000fe20000010005 */
[----:B------:R-:W-:Y:S01]  /*ba60*/  F2FP.BF16.F32.PACK_AB R51, R32, R15 ;  /* 0x0000000f2033723e */ /* 0x000fe200000010ff */
[-C--:B------:R-:W-:Y:S01]  /*ba70*/  FFMA.FTZ R6, R7, R16.reuse, -0.16845393180847167969 ;  /* 0xbe2c7f3007067423 */ /* 0x080fe20000010010 */
[----:B------:R-:W-:Y:S01]  /*ba80*/  FFMA.FTZ R15, R14, R16, -0.16845393180847167969 ;  /* 0xbe2c7f300e0f7423 */ /* 0x000fe20000010010 */
[----:B------:R-:W-:Y:S01]  /*ba90*/  FFMA.FTZ R5, R4, R5, -0.17900948226451873779 ;  /* 0xbe374e4304057423 */ /* 0x000fe20000010005 */
[----:B------:R-:W-:Y:S01]  /*baa0*/  F2FP.BF16.F32.PACK_AB R48, R169, R46 ;  /* 0x0000002ea930723e */ /* 0x000fe200000010ff */
[C---:B------:R-:W-:Y:S01]  /*bab0*/  FFMA.FTZ R6, R7.reuse, R6, 0.1716887056827545166 ;  /* 0x3e2fcf2a07067423 */ /* 0x040fe20000010006 */
[----:B------:R-:W-:Y:S01]  /*bac0*/  FFMA.FTZ R15, R14, R15, 0.1716887056827545166 ;  /* 0x3e2fcf2a0e0f7423 */ /* 0x000fe2000001000f */
[----:B------:R-:W-:Y:S01]  /*bad0*/  FFMA.FTZ R5, R4, R5, 0.20512372255325317383 ;  /* 0x3e520bf404057423 */ /* 0x000fe20000010005 */
[----:B------:R-:W-:Y:S01]  /*bae0*/  ISETP.GE.U32.AND P1, PT, R52, 0x7f800000, PT ;  /* 0x7f8000003400780c */ /* 0x000fe20003f26070 */
[C---:B------:R-:W-:Y:S01]  /*baf0*/  FFMA.FTZ R6, R7.reuse, R6, -0.17900948226451873779 ;  /* 0xbe374e4307067423 */ /* 0x040fe20000010006 */
[----:B------:R-:W-:Y:S01]  /*bb00*/  FFMA.FTZ R15, R14, R15, -0.17900948226451873779 ;  /* 0xbe374e430e0f7423 */ /* 0x000fe2000001000f */
[----:B------:R-:W-:Y:S01]  /*bb10*/  FFMA.FTZ R5, R4, R5, -0.24046532809734344482 ;  /* 0xbe763c8b04057423 */ /* 0x000fe20000010005 */
[----:B------:R0:W-:Y:S01]  /*bb20*/  STSM.16.M88.4 [R2], R48 ;  /* 0x0000003002007844 */ /* 0x0001e20000000200 */
[----:B------:R-:W-:Y:S01]  /*bb30*/  FFMA.FTZ R6, R7, R6, 0.20512372255325317383 ;  /* 0x3e520bf407067423 */ /* 0x000fe20000010006 */
[----:B------:R-:W-:Y:S01]  /*bb40*/  FFMA.FTZ R15, R14, R15, 0.20512372255325317383 ;  /* 0x3e520bf40e0f7423 */ /* 0x000fe2000001000f */
[----:B------:R-:W-:Y:S01]  /*bb50*/  FFMA.FTZ R5, R4, R5, 0.28857114911079406738 ;  /* 0x3e93bf9904057423 */ /* 0x000fe20000010005 */
[----:B------:R-:W-:Y:S01]  /*bb60*/  ISETP.GE.U32.AND P5, PT, R53, 0x7f800000, PT ;  /* 0x7f8000003500780c */ /* 0x000fe20003fa6070 */
[----:B------:R-:W-:Y:S01]  /*bb70*/  FFMA.FTZ R6, R7, R6, -0.24046532809734344482 ;  /* 0xbe763c8b07067423 */ /* 0x000fe20000010006 */
[----:B------:R-:W-:Y:S01]  /*bb80*/  FFMA.FTZ R15, R14, R15, -0.24046532809734344482 ;  /* 0xbe763c8b0e0f7423 */ /* 0x000fe2000001000f */
[----:B------:R-:W-:Y:S01]  /*bb90*/  FFMA.FTZ R5, R4, R5, -0.36067417263984680176 ;  /* 0xbeb8aa4904057423 */ /* 0x000fe20000010005 */
[----:B------:R-:W-:Y:S01]  /*bba0*/  LOP3.LUT R84, R187, 0x7f, RZ, 0xc0, !PT ;  /* 0x0000007fbb547812 */ /* 0x000fe200078ec0ff */
[C---:B------:R-:W-:Y:S01]  /*bbb0*/  FFMA.FTZ R6, R7.reuse, R6, 0.28857114911079406738 ;  /* 0x3e93bf9907067423 */ /* 0x040fe20000010006 */
[----:B------:R-:W-:Y:S01]  /*bbc0*/  FFMA.FTZ R15, R14, R15, 0.28857114911079406738 ;  /* 0x3e93bf990e0f7423 */ /* 0x000fe2000001000f */
[----:B------:R-:W-:Y:S01]  /*bbd0*/  FFMA.FTZ R5, R4, R5, 0.48089820146560668945 ;  /* 0x3ef6384a04057423 */ /* 0x000fe20000010005 */
[----:B------:R-:W-:Y:S01]  /*bbe0*/  LEA R84, R84, UR21, 0x4 ;  /* 0x0000001554547c11 */ /* 0x000fe2000f8e20ff */
[----:B------:R-:W-:Y:S01]  /*bbf0*/  FFMA.FTZ R6, R7, R6, -0.36067417263984680176 ;  /* 0xbeb8aa4907067423 */ /* 0x000fe20000010006 */
[----:B------:R-:W-:Y:S01]  /*bc00*/  FFMA.FTZ R15, R14, R15, -0.36067417263984680176 ;  /* 0xbeb8aa490e0f7423 */ /* 0x000fe2000001000f */
[----:B------:R-:W-:Y:S01]  /*bc10*/  FFMA.FTZ R5, R4, R5, -0.72134751081466674805 ;  /* 0xbf38aa3b04057423 */ /* 0x000fe20000010005 */
[----:B------:R-:W-:Y:S01]  /*bc20*/  ISETP.GE.U32.AND P0, PT, R47, 0x7f800000, PT ;  /* 0x7f8000002f00780c */ /* 0x000fe20003f06070 */
[----:B------:R-:W-:Y:S01]  /*bc30*/  FFMA.FTZ R6, R7, R6, 0.48089820146560668945 ;  /* 0x3ef6384a07067423 */ /* 0x000fe20000010006 */
[----:B------:R-:W-:Y:S01]  /*bc40*/  FFMA.FTZ R15, R14, R15, 0.48089820146560668945 ;  /* 0x3ef6384a0e0f7423 */ /* 0x000fe2000001000f */
[----:B------:R-:W-:Y:S01]  /*bc50*/  FMUL R5, R4, R5 ;  /* 0x0000000504057220 */ /* 0x000fe20000400000 */
[----:B------:R-:W-:Y:S01]  /*bc60*/  FSETP.NEU.AND P3, PT, R47, RZ, PT ;  /* 0x000000ff2f00720b */ /* 0x000fe20003f6d000 */
[----:B------:R-:W-:Y:S01]  /*bc70*/  FFMA.FTZ R6, R7, R6, -0.72134751081466674805 ;  /* 0xbf38aa3b07067423 */ /* 0x000fe20000010006 */
[----:B------:R-:W-:Y:S01]  /*bc80*/  FFMA.FTZ R15, R14, R15, -0.72134751081466674805 ;  /* 0xbf38aa3b0e0f7423 */ /* 0x000fe2000001000f */
[----:B------:R-:W-:Y:S01]  /*bc90*/  FMUL R5, R4, R5 ;  /* 0x0000000504057220 */ /* 0x000fe20000400000 */
[----:B------:R-:W-:Y:S01]  /*bca0*/  F2FP.BF16.F32.PACK_AB R44, R173, R44 ;  /* 0x0000002cad2c723e */ /* 0x000fe200000010ff */
[----:B------:R-:W-:Y:S01]  /*bcb0*/  FMUL R6, R7, R6 ;  /* 0x0000000607067220 */ /* 0x000fe20000400000 */
[----:B------:R-:W-:Y:S01]  /*bcc0*/  FMUL R15, R14, R15 ;  /* 0x0000000f0e0f7220 */ /* 0x000fe20000400000 */
[----:B------:R-:W-:Y:S01]  /*bcd0*/  FFMA.FTZ R4, R4, 1.4426950216293334961, R5 ;  /* 0x3fb8aa3b04047823 */ /* 0x000fe20000010005 */
[----:B------:R-:W-:-:S02]  /*bce0*/  @P1 IMAD.MOV.U32 R5, RZ, RZ, 0x7f800000 ;  /* 0x7f800000ff051424 */ /* 0x000fc400078e00ff */
[----:B------:R-:W-:Y:S01]  /*bcf0*/  FMUL R6, R7, R6 ;  /* 0x0000000607067220 */ /* 0x000fe20000400000 */
[C---:B------:R-:W-:Y:S01]  /*bd00*/  FMUL R15, R14.reuse, R15 ;  /* 0x0000000f0e0f7220 */ /* 0x040fe20000400000 */
[----:B------:R-:W-:Y:S01]  /*bd10*/  FADD R80, R3, R4 ;  /* 0x0000000403507221 */ /* 0x000fe20000000000 */
[----:B------:R-:W-:Y:S02]  /*bd20*/  @P5 IMAD.MOV.U32 R4, RZ, RZ, 0x7f800000 ;  /* 0x7f800000ff045424 */ /* 0x000fe400078e00ff */
[----:B------:R-:W-:Y:S01]  /*bd30*/  FFMA.FTZ R7, R7, 1.4426950216293334961, R6 ;  /* 0x3fb8aa3b07077823 */ /* 0x000fe20000010006 */
[----:B------:R-:W-:Y:S01]  /*bd40*/  FFMA.FTZ R14, R14, 1.4426950216293334961, R15 ;  /* 0x3fb8aa3b0e0e7823 */ /* 0x000fe2000001000f */
[----:B------:R-:W-:Y:S01]  /*bd50*/  @P0 IMAD.MOV.U32 R3, RZ, RZ, 0x7f800000 ;  /* 0x7f800000ff030424 */ /* 0x000fe200078e00ff */
[----:B------:R-:W-:Y:S01]  /*bd60*/  F2FP.BF16.F32.PACK_AB R45, R175, R42 ;  /* 0x0000002aaf2d723e */ /* 0x000fe200000010ff */
[----:B------:R-:W-:Y:S01]  /*bd70*/  FADD R81, R12, R7 ;  /* 0x000000070c517221 */ /* 0x000fe20000000000 */
[----:B------:R-:W-:Y:S01]  /*bd80*/  FADD R82, R13, R14 ;  /* 0x0000000e0d527221 */ /* 0x000fe20000000000 */
[----:B------:R-:W-:Y:S01]  /*bd90*/  BAR.SYNC.DEFER_BLOCKING 0x0 ;  /* 0x0000000000007b1d */ /* 0x000fe20000010000 */
[----:B------:R-:W-:Y:S01]  /*bda0*/  @P1 FFMA.FTZ R81, R52, R5, +INF ;  /* 0x7f80000034511423 */ /* 0x000fe20000010005 */
[----:B------:R-:W-:Y:S01]  /*bdb0*/  @P5 FFMA.FTZ R82, R53, R4, +INF ;  /* 0x7f80000035525423 */ /* 0x000fe20000010004 */
[----:B------:R-:W-:Y:S01]  /*bdc0*/  @P0 FFMA.FTZ R80, R47, R3, +INF ;  /* 0x7f8000002f500423 */ /* 0x000fe20000010003 */
[----:B------:R-:W-:Y:S01]  /*bdd0*/  F2FP.BF16.F32.PACK_AB R46, R30, R29 ;  /* 0x0000001d1e2e723e */ /* 0x000fe200000010ff */
[----:B------:R-:W-:Y:S01]  /*bde0*/  IMAD.IADD R17, R54, 0x1, -R17 ;  /* 0x0000000136117824 */ /* 0x000fe200078e0a11 */
[----:B------:R-:W-:-:S02]  /*bdf0*/  F2FP.BF16.F32.PACK_AB R47, R28, R27 ;  /* 0x0000001b1c2f723e */ /* 0x000fc400000010ff */
[----:B------:R-:W1:Y:S01]  /*be00*/  LDC.64 R32, c[0x0][0x228] ;  /* 0x00008a00ff207b82 */ /* 0x000e620000000a00 */
[----:B------:R-:W-:Y:S01]  /*be10*/  ISETP.GE.U32.AND P4, PT, R54, 0x7f800000, PT ;  /* 0x7f8000003600780c */ /* 0x000fe20003f86070 */
[----:B------:R-:W-:Y:S01]  /*be20*/  FADD R17, R17, -1 ;  /* 0xbf80000011117421 */ /* 0x000fe20000000000 */
[----:B------:R-:W-:Y:S01]  /*be30*/  F2FP.BF16.F32.PACK_AB R40, R177, R40 ;  /* 0x00000028b128723e */ /* 0x000fe200000010ff */
[----:B------:R-:W-:Y:S01]  /*be40*/  IMAD R31, R87, 0x6, RZ ;  /* 0x00000006571f7824 */ /* 0x000fe200078e02ff */
[----:B------:R-:W-:Y:S01]  /*be50*/  F2FP.BF16.F32.PACK_AB R41, R179, R20 ;  /* 0x00000014b329723e */ /* 0x000fe200000010ff */
[----:B------:R-:W-:Y:S01]  /*be60*/  FFMA.FTZ R16, R17, R16, -0.16845393180847167969 ;  /* 0xbe2c7f3011107423 */ /* 0x000fe20000010010 */
[----:B------:R-:W-:Y:S01]  /*be70*/  F2FP.BF16.F32.PACK_AB R42, R26, R25 ;  /* 0x000000191a2a723e */ /* 0x000fe200000010ff */
[----:B------:R-:W-:Y:S01]  /*be80*/  IMAD R25, R87, 0x3, RZ ;  /* 0x0000000357197824 */ /* 0x000fe200078e02ff */
[----:B------:R-:W-:Y:S01]  /*be90*/  F2FP.BF16.F32.PACK_AB R43, R24, R23 ;  /* 0x00000017182b723e */ /* 0x000fe200000010ff */
[----:B------:R-:W-:Y:S01]  /*bea0*/  FFMA.FTZ R16, R17, R16, 0.1716887056827545166 ;  /* 0x3e2fcf2a11107423 */ /* 0x000fe20000010010 */
[----:B------:R-:W-:Y:S01]  /*beb0*/  LOP3.LUT R186, R186, 0x7f, R187, 0xf8, !PT ;  /* 0x0000007fbaba7812 */ /* 0x000fe200078ef8bb */
[----:B------:R-:W-:Y:S01]  /*bec0*/  IMAD.SHL.U32 R23, R87, 0x2, RZ ;  /* 0x0000000257177824 */ /* 0x000fe200078e00ff */
[----:B------:R-:W-:Y:S01]  /*bed0*/  FSETP.NEU.AND P1, PT, R53, RZ, PT ;  /* 0x000000ff3500720b */ /* 0x000fe20003f2d000 */
[C---:B------:R-:W-:Y:S01]  /*bee0*/  FFMA.FTZ R16, R17.reuse, R16, -0.17900948226451873779 ;  /* 0xbe374e4311107423 */ /* 0x040fe20000010010 */
[----:B------:R-:W-:Y:S01]  /*bef0*/  @P4 IMAD.MOV.U32 R3, RZ, RZ, 0x7f800000 ;  /* 0x7f800000ff034424 */ /* 0x000fe200078e00ff */
[----:B------:R-:W-:Y:S01]  /*bf00*/  FSETP.NEU.AND P2, PT, R52, RZ, PT ;  /* 0x000000ff3400720b */ /* 0x000fe20003f4d000 */
[----:B------:R-:W2:Y:S01]  /*bf10*/  LDS.128 R4, [R84] ;  /* 0x0000000054047984 */ /* 0x000ea20000000c00 */
[----:B------:R-:W-:Y:S01]  /*bf20*/  FFMA.FTZ R16, R17, R16, 0.20512372255325317383 ;  /* 0x3e520bf411107423 */ /* 0x000fe20000010010 */
[----:B------:R-:W-:Y:S01]  /*bf30*/  IMAD.SHL.U32 R27, R87, 0x4, RZ ;  /* 0x00000004571b7824 */ /* 0x000fe200078e00ff */
[----:B------:R-:W-:Y:S01]  /*bf40*/  FSETP.NEU.AND P0, PT, R54, RZ, PT ;  /* 0x000000ff3600720b */ /* 0x000fe20003f0d000 */
[----:B------:R-:W-:Y:S01]  /*bf50*/  BAR.SYNC.DEFER_BLOCKING 0x0 ;  /* 0x0000000000007b1d */ /* 0x000fe20000010000 */
[----:B------:R-:W-:Y:S01]  /*bf60*/  FFMA.FTZ R16, R17, R16, -0.24046532809734344482 ;  /* 0xbe763c8b11107423 */ /* 0x000fe20000010010 */
[----:B------:R-:W-:-:S02]  /*bf70*/  IMAD R39, R87, 0xa, RZ ;  /* 0x0000000a57277824 */ /* 0x000fc400078e02ff */
[----:B------:R-:W-:Y:S02]  /*bf80*/  IMAD R29, R87, 0x5, RZ ;  /* 0x00000005571d7824 */ /* 0x000fe400078e02ff */
[----:B------:R-:W-:Y:S01]  /*bf90*/  FFMA.FTZ R16, R17, R16, 0.28857114911079406738 ;  /* 0x3e93bf9911107423 */ /* 0x000fe20000010010 */
[C---:B------:R-:W-:Y:S02]  /*bfa0*/  IMAD.SHL.U32 R35, R87.reuse, 0x8, RZ ;  /* 0x0000000857237824 */ /* 0x040fe400078e00ff */
[----:B------:R-:W-:Y:S02]  /*bfb0*/  IMAD R37, R87, 0x9, RZ ;  /* 0x0000000957257824 */ /* 0x000fe400078e02ff */
[----:B------:R-:W-:Y:S01]  /*bfc0*/  FFMA.FTZ R16, R17, R16, -0.36067417263984680176 ;  /* 0xbeb8aa4911107423 */ /* 0x000fe20000010010 */
[C---:B0-----:R-:W-:Y:S02]  /*bfd0*/  IMAD R49, R87.reuse, 0xf, RZ ;  /* 0x0000000f57317824 */ /* 0x041fe400078e02ff */
[----:B------:R-:W-:-:S02]  /*bfe0*/  IMAD.SHL.U32 R51, R87, 0x10, RZ ;  /* 0x0000001057337824 */ /* 0x000fc400078e00ff */
[----:B------:R-:W-:Y:S01]  /*bff0*/  FFMA.FTZ R16, R17, R16, 0.48089820146560668945 ;  /* 0x3ef6384a11107423 */ /* 0x000fe20000010010 */
[C---:B------:R-:W-:Y:S02]  /*c000*/  IMAD R91, R87.reuse, 0x24, RZ ;  /* 0x00000024575b7824 */ /* 0x040fe400078e02ff */
[----:B------:R-:W-:Y:S02]  /*c010*/  IMAD R93, R87, 0x26, RZ ;  /* 0x00000026575d7824 */ /* 0x000fe400078e02ff */
[----:B------:R-:W-:Y:S01]  /*c020*/  FFMA.FTZ R16, R17, R16, -0.72134751081466674805 ;  /* 0xbf38aa3b11107423 */ /* 0x000fe20000010010 */
[C---:B------:R-:W-:Y:S02]  /*c030*/  IMAD R53, R87.reuse, 0x11, RZ ;  /* 0x0000001157357824 */ /* 0x040fe400078e02ff */
[----:B------:R-:W-:Y:S02]  /*c040*/  IMAD R57, R87, 0x13, RZ ;  /* 0x0000001357397824 */ /* 0x000fe400078e02ff */
[----:B------:R-:W-:Y:S01]  /*c050*/  FMUL R16, R17, R16 ;  /* 0x0000001011107220 */ /* 0x000fe20000400000 */
[----:B------:R-:W-:Y:S01]  /*c060*/  IMAD R95, R87, 0x28, RZ ;  /* 0x00000028575f7824 */ /* 0x000fe200078e02ff */
[----:B------:R0:W-:Y:S02]  /*c070*/  STSM.16.M88.4 [R2], R44 ;  /* 0x0000002c02007844 */ /* 0x0001e40000000200 */
[----:B------:R-:W-:Y:S01]  /*c080*/  FMUL R16, R17, R16 ;  /* 0x0000001011107220 */ /* 0x000fe20000400000 */
[----:B------:R-:W-:Y:S01]  /*c090*/  IMAD R97, R87, 0x2a, RZ ;  /* 0x0000002a57617824 */ /* 0x000fe200078e02ff */
[----:B------:R-:W-:Y:S02]  /*c0a0*/  BAR.SYNC.DEFER_BLOCKING 0x0 ;  /* 0x0000000000007b1d */ /* 0x000fe40000010000 */
[----:B------:R-:W-:Y:S01]  /*c0b0*/  FFMA.FTZ R17, R17, 1.4426950216293334961, R16 ;  /* 0x3fb8aa3b11117823 */ /* 0x000fe20000010010 */
[----:B------:R-:W-:-:S02]  /*c0c0*/  IMAD R99, R87, 0x2c, RZ ;  /* 0x0000002c57637824 */ /* 0x000fc400078e02ff */
[C---:B------:R-:W-:Y:S02]  /*c0d0*/  IMAD R61, R87.reuse, 0x15, RZ ;  /* 0x00000015573d7824 */ /* 0x040fe400078e02ff */
[----:B------:R-:W-:Y:S01]  /*c0e0*/  FADD R83, R18, R17 ;  /* 0x0000001112537221 */ /* 0x000fe20000000000 */
[----:B------:R-:W-:Y:S01]  /*c0f0*/  @P4 FFMA.FTZ R83, R54, R3, +INF ;  /* 0x7f80000036534423 */ /* 0x000fe20000010003 */
[----:B------:R-:W-:Y:S01]  /*c100*/  IMAD R3, R186, UR5, RZ ;  /* 0x00000005ba037c24 */ /* 0x000fe2000f8e02ff */
[----:B------:R-:W-:Y:S01]  /*c110*/  USHF.L.U32 UR5, UR4, 0x1, URZ ;  /* 0x0000000104057899 */ /* 0x000fe2000800063f */
[----:B------:R-:W-:Y:S02]  /*c120*/  IMAD R101, R87, 0x2e, RZ ;  /* 0x0000002e57657824 */ /* 0x000fe400078e02ff */
[----:B------:R-:W-:Y:S01]  /*c130*/  IMAD.SHL.U32 R17, R3, 0x2, RZ ;  /* 0x0000000203117824 */ /* 0x000fe200078e00ff */
[----:B0-----:R-:W-:Y:S01]  /*c140*/  F2FP.BF16.F32.PACK_AB R47, R21, R166 ;  /* 0x000000a6152f723e */ /* 0x001fe200000010ff */
[----:B------:R-:W-:Y:S01]  /*c150*/  IMAD.HI R16, R3, 0x2, RZ ;  /* 0x0000000203107827 */ /* 0x000fe200078e02ff */
[----:B------:R-:W-:-:S02]  /*c160*/  F2FP.BF16.F32.PACK_AB R46, R22, R19 ;  /* 0x00000013162e723e */ /* 0x000fc400000010ff */
[----:B-1----:R-:W-:Y:S01]  /*c170*/  IADD3 R20, P4, P5, R17, UR5, R32 ;  /* 0x0000000511147c10 */ /* 0x002fe2000fd9e020 */
[----:B------:R-:W-:Y:S01]  /*c180*/  UIMAD.WIDE UR4, UR4, 0x2, URZ ;  /* 0x00000002040478a5 */ /* 0x000fe2000f8e023f */
[----:B------:R-:W-:Y:S01]  /*c190*/  F2FP.BF16.F32.PACK_AB R44, R181, R38 ;  /* 0x00000026b52c723e */ /* 0x000fe200000010ff */
[----:B------:R-:W-:Y:S01]  /*c1a0*/  IMAD R103, R87, 0x30, RZ ;  /* 0x0000003057677824 */ /* 0x000fe200078e02ff */
[----:B------:R-:W-:Y:S01]  /*c1b0*/  F2FP.BF16.F32.PACK_AB R45, R183, R36 ;  /* 0x00000024b72d723e */ /* 0x000fe200000010ff */
[C---:B------:R-:W-:Y:S01]  /*c1c0*/  IMAD R105, R87.reuse, 0x32, RZ ;  /* 0x0000003257697824 */ /* 0x040fe200078e02ff */
[CC--:B------:R-:W-:Y:S01]  /*c1d0*/  LEA R22, P6, R87.reuse, R20.reuse, 0x2 ;  /* 0x0000001457167211 */ /* 0x0c0fe200078c10ff */
[C---:B------:R-:W-:Y:S01]  /*c1e0*/  IMAD R65, R87.reuse, 0x17, RZ ;  /* 0x0000001757417824 */ /* 0x040fe200078e02ff */
[----:B------:R-:W0:Y:S01]  /*c1f0*/  LDS.128 R12, [R84] ;  /* 0x00000000540c7984 */ /* 0x000e220000000c00 */
[----:B------:R-:W-:Y:S01]  /*c200*/  IADD3.X R21, R16, UR5, R33, P4, P5 ;  /* 0x0000000510157c10 */ /* 0x000fe2000a7ea421 */
[----:B------:R-:W-:Y:S01]  /*c210*/  IMAD R33, R87, 0x7, RZ ;  /* 0x0000000757217824 */ /* 0x000fe200078e02ff */
[----:B------:R-:W-:Y:S01]  /*c220*/  IADD3 R24, P4, R31, R20, RZ ;  /* 0x000000141f187210 */ /* 0x000fe20007f9e0ff */
[----:B------:R-:W-:Y:S01]  /*c230*/  BAR.SYNC.DEFER_BLOCKING 0x0 ;  /* 0x0000000000007b1d */ /* 0x000fe20000010000 */
[----:B------:R-:W-:-:S02]  /*c240*/  IMAD R69, R87, 0x19, RZ ;  /* 0x0000001957457824 */ /* 0x000fc400078e02ff */
[----:B------:R-:W-:Y:S01]  /*c250*/  LEA.HI.X.SX32 R25, R25, R21, 0x1, P4 ;  /* 0x0000001519197211 */ /* 0x000fe200020f0eff */
[C---:B------:R-:W-:Y:S02]  /*c260*/  IMAD R107, R87.reuse, 0x34, RZ ;  /* 0x00000034576b7824 */ /* 0x040fe400078e02ff */
[C---:B------:R-:W-:Y:S01]  /*c270*/  IMAD R109, R87.reuse, 0x36, RZ ;  /* 0x00000036576d7824 */ /* 0x040fe200078e02ff */
[----:B------:R-:W-:Y:S01]  /*c280*/  ULDC UR4, c[0x0][0x27c] ;  /* 0x00009f0000047ab9 */ /* 0x000fe20000000800 */
[C---:B------:R-:W-:Y:S01]  /*c290*/  IMAD R111, R87.reuse, 0x38, RZ ;  /* 0x00000038576f7824 */ /* 0x040fe200078e02ff */
[----:B------:R-:W-:Y:S01]  /*c2a0*/  UIMAD UR4, UR20, UR4, URZ ;  /* 0x00000004140472a4 */ /* 0x000fe2000f8e023f */
[C---:B------:R-:W-:Y:S02]  /*c2b0*/  IMAD R73, R87.reuse, 0x1b, RZ ;  /* 0x0000001b57497824 */ /* 0x040fe400078e02ff */
[C---:B------:R-:W-:Y:S01]  /*c2c0*/  IMAD R113, R87.reuse, 0x3a, RZ ;  /* 0x0000003a57717824 */ /* 0x040fe200078e02ff */
[----:B------:R-:W-:Y:S01]  /*c2d0*/  USHF.L.U32 UR6, UR4, 0x2, URZ ;  /* 0x0000000204067899 */ /* 0x000fe2000800063f */
[C---:B------:R-:W-:Y:S01]  /*c2e0*/  IMAD R115, R87.reuse, 0x3c, RZ ;  /* 0x0000003c57737824 */ /* 0x040fe200078e02ff */
[----:B------:R-:W-:Y:S01]  /*c2f0*/  UIMAD.WIDE UR4, UR4, 0x4, URZ ;  /* 0x00000004040478a5 */ /* 0x000fe2000f8e023f */
[----:B------:R-:W-:-:S02]  /*c300*/  IMAD R117, R87, 0x3e, RZ ;  /* 0x0000003e57757824 */ /* 0x000fc400078e02ff */
[C---:B------:R-:W-:Y:S02]  /*c310*/  IMAD R77, R87.reuse, 0x1d, RZ ;  /* 0x0000001d574d7824 */ /* 0x040fe400078e02ff */
[C---:B------:R-:W-:Y:S01]  /*c320*/  IMAD R85, R87.reuse, 0x1f, RZ ;  /* 0x0000001f57557824 */ /* 0x040fe200078e02ff */
[----:B------:R1:W-:Y:S01]  /*c330*/  STSM.16.M88.4 [R2], R40 ;  /* 0x0000002802007844 */ /* 0x0003e20000000200 */
[----:B------:R-:W-:Y:S01]  /*c340*/  BAR.SYNC.DEFER_BLOCKING 0x0 ;  /* 0x0000000000007b1d */ /* 0x000fe20000010000 */
[C---:B-1----:R-:W-:Y:S02]  /*c350*/  IMAD R43, R87.reuse, 0xc, RZ ;  /* 0x0000000c572b7824 */ /* 0x042fe400078e02ff */
[----:B------:R-:W-:-:S03]  /*c360*/  IMAD R41, R87, 0xb, RZ ;  /* 0x0000000b57297824 */ /* 0x000fc600078e02ff */
[----:B------:R-:W-:-:S04]  /*c370*/  IADD3 R30, P4, R43, R20, RZ ;  /* 0x000000142b1e7210 */ /* 0x000fc80007f9e0ff */
[-C--:B------:R-:W-:Y:S02]  /*c380*/  LEA.HI.X.SX32 R31, R31, R21.reuse, 0x1, P4 ;  /* 0x000000151f1f7211 */ /* 0x080fe400020f0eff */
[-C--:B------:R-:W-:Y:S01]  /*c390*/  IADD3 R36, P4, R55, R20.reuse, RZ ;  /* 0x0000001437247210 */ /* 0x080fe20007f9e0ff */
[----:B------:R-:W1:Y:S03]  /*c3a0*/  LDS.128 R16, [R84] ;  /* 0x0000000054107984 */ /* 0x000e660000000c00 */
[----:B------:R-:W-:Y:S01]  /*c3b0*/  LEA.HI.X.SX32 R37, R37, R21, 0x1, P4 ;  /* 0x0000001525257211 */ /* 0x000fe200020f0eff */
[----:B------:R-:W-:Y:S01]  /*c3c0*/  BAR.SYNC.DEFER_BLOCKING 0x0 ;  /* 0x0000000000007b1d */ /* 0x000fe20000010000 */
[----:B------:R-:W-:-:S04]  /*c3d0*/  IADD3 R42, P4, R67, R20, RZ ;  /* 0x00000014432a7210 */ /* 0x000fc80007f9e0ff */
[----:B------:R-:W-:Y:S02]  /*c3e0*/  LEA.HI.X.SX32 R43, R43, R21, 0x1, P4 ;  /* 0x000000152b2b7211 */ /* 0x000fe400020f0eff */
[----:B------:R-:W-:-:S04]  /*c3f0*/  IADD3 R48, P4, R79, R20, RZ ;  /* 0x000000144f307210 */ /* 0x000fc80007f9e0ff */
[----:B------:R-:W-:Y:S02]  /*c400*/  LEA.HI.X.SX32 R49, R49, R21, 0x1, P4 ;  /* 0x0000001531317211 */ /* 0x000fe400020f0eff */
[----:B------:R-:W-:-:S04]  /*c410*/  IADD3 R54, P4, R91, R20, RZ ;  /* 0x000000145b367210 */ /* 0x000fc80007f9e0ff */
[----:B------:R-:W-:Y:S02]  /*c420*/  LEA.HI.X.SX32 R55, R55, R21, 0x1, P4 ;  /* 0x0000001537377211 */ /* 0x000fe400020f0eff */
[----:B------:R-:W-:-:S04]  /*c430*/  IADD3 R60, P4, R97, R20, RZ ;  /* 0x00000014613c7210 */ /* 0x000fc80007f9e0ff */
[----:B------:R-:W-:Y:S01]  /*c440*/  LEA.HI.X.SX32 R61, R61, R21, 0x1, P4 ;  /* 0x000000153d3d7211 */ /* 0x000fe200020f0eff */
[----:B------:R3:W-:Y:S01]  /*c450*/  STSM.16.M88.4 [R2], R44 ;  /* 0x0000002c02007844 */ /* 0x0007e20000000200 */
[----:B------:R-:W-:Y:S01]  /*c460*/  BAR.SYNC.DEFER_BLOCKING 0x0 ;  /* 0x0000000000007b1d */ /* 0x000fe20000010000 */
[----:B------:R-:W-:-:S04]  /*c470*/  IADD3 R66, P4, R103, R20, RZ ;  /* 0x0000001467427210 */ /* 0x000fc80007f9e0ff */
[----:B------:R-:W-:Y:S02]  /*c480*/  LEA.HI.X.SX32 R67, R67, R21, 0x1, P4 ;  /* 0x0000001543437211 */ /* 0x000fe400020f0eff */
[----:B------:R-:W-:-:S04]  /*c490*/  IADD3 R72, P4, R109, R20, RZ ;  /* 0x000000146d487210 */ /* 0x000fc80007f9e0ff */
[-C--:B------:R-:W-:Y:S01]  /*c4a0*/  LEA.HI.X.SX32 R73, R73, R21.reuse, 0x1, P4 ;  /* 0x0000001549497211 */ /* 0x080fe200020f0eff */
[----:B---3--:R-:W-:Y:S01]  /*c4b0*/  IMAD R47, R87, 0xe, RZ ;  /* 0x0000000e572f7824 */ /* 0x008fe200078e02ff */
[-C--:B------:R-:W-:Y:S01]  /*c4c0*/  IADD3 R2, P5, R23, R20.reuse, RZ ;  /* 0x0000001417027210 */ /* 0x080fe20007fbe0ff */
[----:B------:R-:W-:Y:S01]  /*c4d0*/  IMAD R45, R87, 0xd, RZ ;  /* 0x0000000d572d7824 */ /* 0x000fe200078e02ff */
[-C--:B------:R-:W-:Y:S02]  /*c4e0*/  LEA.HI.X.SX32 R23, R23, R21.reuse, 0x1, P6 ;  /* 0x0000001517177211 */ /* 0x080fe400030f0eff */
[C---:B------:R-:W-:Y:S02]  /*c4f0*/  LEA.HI.X.SX32 R3, R87.reuse, R21, 0x1, P5 ;  /* 0x0000001557037211 */ /* 0x040fe400028f0eff */
[-C--:B------:R-:W-:Y:S02]  /*c500*/  LEA R26, P5, R87, R20.reuse, 0x3 ;  /* 0x00000014571a7211 */ /* 0x080fe400078a18ff */
[----:B------:R-:W-:-:S02]  /*c510*/  IADD3 R28, P6, R39, R20, RZ ;  /* 0x00000014271c7210 */ /* 0x000fc40007fde0ff */
[-C--:B------:R-:W-:Y:S01]  /*c520*/  LEA.HI.X.SX32 R27, R27, R21.reuse, 0x1, P5 ;  /* 0x000000151b1b7211 */ /* 0x080fe200028f0eff */
[----:B--2---:R2:W-:Y:S01]  /*c530*/  STG.E.U16 desc[UR16][R20.64], R4 ;  /* 0x0000000414007986 */ /* 0x0045e2000c101510 */
[-C--:B------:R-:W-:Y:S02]  /*c540*/  IADD3 R32, P5, R47, R20.reuse, RZ ;  /* 0x000000142f207210 */ /* 0x080fe40007fbe0ff */
[-C--:B------:R-:W-:Y:S02]  /*c550*/  LEA.HI.X.SX32 R29, R29, R21.reuse, 0x1, P6 ;  /* 0x000000151d1d7211 */ /* 0x080fe400030f0eff */
[-C--:B------:R-:W-:Y:S02]  /*c560*/  LEA R34, P6, R87, R20.reuse, 0x4 ;  /* 0x0000001457227211 */ /* 0x080fe400078c20ff */
[----:B------:R-:W-:Y:S02]  /*c570*/  LEA.HI.X.SX32 R33, R33, R21, 0x1, P5 ;  /* 0x0000001521217211 */ /* 0x000fe400028f0eff */
[----:B------:R-:W-:-:S02]  /*c580*/  IADD3 R38, P5, R59, R20, RZ ;  /* 0x000000143b267210 */ /* 0x000fc40007fbe0ff */
[-C--:B------:R-:W-:Y:S02]  /*c590*/  LEA.HI.X.SX32 R35, R35, R21.reuse, 0x1, P6 ;  /* 0x0000001523237211 */ /* 0x080fe400030f0eff */
[-C--:B------:R-:W-:Y:S02]  /*c5a0*/  IADD3 R40, P6, R63, R20.reuse, RZ ;  /* 0x000000143f287210 */ /* 0x080fe40007fde0ff */
[-C--:B------:R-:W-:Y:S02]  /*c5b0*/  LEA.HI.X.SX32 R39, R39, R21.reuse, 0x1, P5 ;  /* 0x0000001527277211 */ /* 0x080fe400028f0eff */
[-C--:B------:R-:W-:Y:S02]  /*c5c0*/  IADD3 R44, P5, R71, R20.reuse, RZ ;  /* 0x00000014472c7210 */ /* 0x080fe40007fbe0ff */
[----:B------:R-:W-:Y:S02]  /*c5d0*/  LEA.HI.X.SX32 R41, R41, R21, 0x1, P6 ;  /* 0x0000001529297211 */ /* 0x000fe400030f0eff */
[----:B------:R-:W-:-:S02]  /*c5e0*/  IADD3 R46, P6, R75, R20, RZ ;  /* 0x000000144b2e7210 */ /* 0x000fc40007fde0ff */
[-C--:B------:R-:W-:Y:S02]  /*c5f0*/  LEA.HI.X.SX32 R45, R45, R21.reuse, 0x1, P5 ;  /* 0x000000152d2d7211 */ /* 0x080fe400028f0eff */
[-C--:B------:R-:W-:Y:S02]  /*c600*/  LEA R50, P5, R87, R20.reuse, 0x5 ;  /* 0x0000001457327211 */ /* 0x080fe400078a28ff */
[-C--:B------:R-:W-:Y:S02]  /*c610*/  LEA.HI.X.SX32 R47, R47, R21.reuse, 0x1, P6 ;  /* 0x000000152f2f7211 */ /* 0x080fe400030f0eff */
[-C--:B------:R-:W-:Y:S02]  /*c620*/  IADD3 R52, P6, R89, R20.reuse, RZ ;  /* 0x0000001459347210 */ /* 0x080fe40007fde0ff */
        /* <DEDUP_REMOVED lines=16> */
[-C--:B------:R-:W-:Y:S02]  /*c730*/  IADD3 R78, P4, R115, R20.reuse, RZ ;  /* 0x00000014734e7210 */ /* 0x080fe40007f9e0ff */
[-C--:B------:R-:W-:Y:S02]  /*c740*/  LEA.HI.X.SX32 R75, R75, R21.reuse, 0x1, P5 ;  /* 0x000000154b4b7211 */ /* 0x080fe400028f0eff */
[----:B--2---:R-:W-:Y:S02]  /*c750*/  IADD3 R20, P5, R117, R20, RZ ;  /* 0x0000001475147210 */ /* 0x004fe40007fbe0ff */
[----:B------:R-:W-:-:S02]  /*c760*/  LEA.HI.X.SX32 R77, R77, R21, 0x1, P6 ;  /* 0x000000154d4d7211 */ /* 0x000fc400030f0eff */
[-C--:B------:R-:W-:Y:S02]  /*c770*/  LEA.HI.X.SX32 R79, R79, R21.reuse, 0x1, P4 ;  /* 0x000000154f4f7211 */ /* 0x080fe400020f0eff */
[----:B------:R-:W-:Y:S02]  /*c780*/  LEA.HI.X.SX32 R21, R85, R21, 0x1, P5 ;  /* 0x0000001555157211 */ /* 0x000fe400028f0eff */
[----:B------:R-:W2:Y:S01]  /*c790*/  LDS.128 R84, [R84] ;  /* 0x0000000054547984 */ /* 0x000ea20000000c00 */
[----:B------:R-:W-:-:S05]  /*c7a0*/  PRMT R4, R4, 0x7632, R4 ;  /* 0x0000763204047816 */ /* 0x000fca0000000004 */
[----:B------:R3:W-:Y:S04]  /*c7b0*/  STG.E.U16 desc[UR16][R2.64], R4 ;  /* 0x0000000402007986 */ /* 0x0007e8000c101510 */
[----:B------:R4:W-:Y:S01]  /*c7c0*/  STG.E.U16 desc[UR16][R22.64], R5 ;  /* 0x0000000516007986 */ /* 0x0009e2000c101510 */
[----:B---3--:R-:W-:Y:S02]  /*c7d0*/  PRMT R3, R5, 0x7632, R3 ;  /* 0x0000763205037816 */ /* 0x008fe40000000003 */
[----:B0-----:R-:W-:Y:S02]  /*c7e0*/  PRMT R2, R13, 0x7632, R2 ;  /* 0x000076320d027816 */ /* 0x001fe40000000002 */
[----:B----4-:R-:W-:Y:S01]  /*c7f0*/  PRMT R23, R6, 0x7632, R23 ;  /* 0x0000763206177816 */ /* 0x010fe20000000017 */
[----:B------:R0:W-:Y:S01]  /*c800*/  STG.E.U16 desc[UR16][R24.64], R3 ;  /* 0x0000000318007986 */ /* 0x0001e2000c101510 */
[----:B------:R-:W-:-:S02]  /*c810*/  PRMT R22, R14, 0x7632, R22 ;  /* 0x000076320e167816 */ /* 0x000fc40000000016 */
[----:B------:R-:W-:Y:S01]  /*c820*/  FSEL R5, R80, -INF , P3 ;  /* 0xff80000050057808 */ /* 0x000fe20001800000 */
[----:B------:R3:W-:Y:S01]  /*c830*/  STG.E.U16 desc[UR16][R26.64], R6 ;  /* 0x000000061a007986 */ /* 0x0007e2000c101510 */
[----:B------:R-:W-:-:S03]  /*c840*/  FSEL R4, R83, -INF , P0 ;  /* 0xff80000053047808 */ /* 0x000fc60000000000 */
[----:B------:R4:W-:Y:S02]  /*c850*/  STG.E.U16 desc[UR16][R28.64], R23 ;  /* 0x000000171c007986 */ /* 0x0009e4000c101510 */
[----:B------:R-:W-:Y:S01]  /*c860*/  FFMA R9, R4, 0.69314718246459960938, R9 ;  /* 0x3f31721804097823 */ /* 0x000fe20000000009 */
[----:B------:R-:W-:Y:S01]  /*c870*/  IMAD.HI R4, R186, 0x4, RZ ;  /* 0x00000004ba047827 */ /* 0x000fe200078e02ff */
[----:B0-----:R-:W-:Y:S01]  /*c880*/  PRMT R25, R7, 0x7632, R25 ;  /* 0x0000763207197816 */ /* 0x001fe20000000019 */
[----:B------:R0:W-:Y:S01]  /*c890*/  STG.E.U16 desc[UR16][R30.64], R7 ;  /* 0x000000071e007986 */ /* 0x0001e2000c101510 */
[----:B------:R-:W-:Y:S02]  /*c8a0*/  PRMT R24, R15, 0x7632, R24 ;  /* 0x000076320f187816 */ /* 0x000fe40000000018 */
[----:B---3--:R-:W-:Y:S01]  /*c8b0*/  PRMT R27, R12, 0x7632, R27 ;  /* 0x000076320c1b7816 */ /* 0x008fe2000000001b */
[----:B------:R3:W-:Y:S01]  /*c8c0*/  STG.E.U16 desc[UR16][R32.64], R25 ;  /* 0x0000001920007986 */ /* 0x0007e2000c101510 */
[----:B-1----:R-:W-:Y:S01]  /*c8d0*/  PRMT R26, R16, 0x7632, R26 ;  /* 0x00007632101a7816 */ /* 0x002fe2000000001a */
[----:B------:R-:W-:Y:S01]  /*c8e0*/  FFMA R6, R5, 0.69314718246459960938, R8 ;  /* 0x3f31721805067823 */ /* 0x000fe20000000008 */
[----:B----4-:R-:W-:Y:S01]  /*c8f0*/  PRMT R28, R17, 0x7632, R28 ;  /* 0x00007632111c7816 */ /* 0x010fe2000000001c */
[----:B------:R2:W-:Y:S01]  /*c900*/  STG.E.U16 desc[UR16][R34.64], R12 ;  /* 0x0000000c22007986 */ /* 0x0005e2000c101510 */
[----:B------:R-:W-:-:S03]  /*c910*/  FSEL R3, R82, -INF , P1 ;  /* 0xff80000052037808 */ /* 0x000fc60000800000 */
[----:B------:R1:W-:Y:S01]  /*c920*/  STG.E.U16 desc[UR16][R36.64], R27 ;  /* 0x0000001b24007986 */ /* 0x0003e2000c101510 */
[----:B0-----:R-:W-:Y:S01]  /*c930*/  PRMT R30, R18, 0x7632, R30 ;  /* 0x00007632121e7816 */ /* 0x001fe2000000001e */
[----:B------:R-:W-:Y:S01]  /*c940*/  FFMA R8, R3, 0.69314718246459960938, R10 ;  /* 0x3f31721803087823 */ /* 0x000fe2000000000a */
[----:B------:R-:W-:Y:S01]  /*c950*/  IMAD.SHL.U32 R3, R186, 0x4, RZ ;  /* 0x00000004ba037824 */ /* 0x000fe200078e00ff */
[----:B------:R0:W-:Y:S01]  /*c960*/  STG.E.U16 desc[UR16][R38.64], R13 ;  /* 0x0000000d26007986 */ /* 0x0001e2000c101510 */
[----:B---3--:R-:W-:-:S03]  /*c970*/  PRMT R32, R19, 0x7632, R32 ;  /* 0x0000763213207816 */ /* 0x008fc60000000020 */
[----:B------:R3:W-:Y:S01]  /*c980*/  STG.E.U16 desc[UR16][R40.64], R2 ;  /* 0x0000000228007986 */ /* 0x0007e2000c101510 */
[----:B--2---:R-:W-:Y:S01]  /*c990*/  PRMT R34, R84, 0x7632, R34 ;  /* 0x0000763254227816 */ /* 0x004fe20000000022 */
[----:B------:R-:W-:Y:S02]  /*c9a0*/  IMAD.SHL.U32 R12, R187, 0x2, RZ ;  /* 0x00000002bb0c7824 */ /* 0x000fe400078e00ff */
[----:B------:R2:W-:Y:S01]  /*c9b0*/  STG.E.U16 desc[UR16][R42.64], R14 ;  /* 0x0000000e2a007986 */ /* 0x0005e2000c101510 */
[----:B-1----:R-:W-:Y:S02]  /*c9c0*/  PRMT R36, R85, 0x7632, R36 ;  /* 0x0000763255247816 */ /* 0x002fe40000000024 */
[----:B------:R-:W-:Y:S01]  /*c9d0*/  LOP3.LUT R5, R12, 0xf8, RZ, 0xc0, !PT ;  /* 0x000000f80c057812 */ /* 0x000fe200078ec0ff */
[----:B------:R-:W-:Y:S01]  /*c9e0*/  STG.E.U16 desc[UR16][R44.64], R22 ;  /* 0x000000162c007986 */ /* 0x000fe2000c101510 */
[----:B0-----:R-:W-:Y:S01]  /*c9f0*/  PRMT R38, R86, 0x7632, R38 ;  /* 0x0000763256267816 */ /* 0x001fe20000000026 */
[----:B------:R-:W0:Y:S02]  /*ca00*/  LDC.64 R12, c[0x0][0x230] ;  /* 0x00008c00ff0c7b82 */ /* 0x000e240000000a00 */
[----:B------:R-:W-:Y:S01]  /*ca10*/  STG.E.U16 desc[UR16][R46.64], R15 ;  /* 0x0000000f2e007986 */ /* 0x000fe2000c101510 */
[----:B---3--:R-:W-:-:S03]  /*ca20*/  FSEL R2, R81, -INF , P2 ;  /* 0xff80000051027808 */ /* 0x008fc60001000000 */
[----:B------:R-:W-:Y:S01]  /*ca30*/  STG.E.U16 desc[UR16][R48.64], R24 ;  /* 0x0000001830007986 */ /* 0x000fe2000c101510 */
[----:B--2---:R-:W-:Y:S01]  /*ca40*/  PRMT R14, R87, 0x7632, R14 ;  /* 0x00007632570e7816 */ /* 0x004fe2000000000e */
[----:B------:R-:W-:Y:S02]  /*ca50*/  FFMA R7, R2, 0.69314718246459960938, R11 ;  /* 0x3f31721802077823 */ /* 0x000fe4000000000b */
[----:B------:R-:W-:Y:S04]  /*ca60*/  STG.E.U16 desc[UR16][R50.64], R16 ;  /* 0x0000001032007986 */ /* 0x000fe8000c101510 */
[----:B------:R-:W-:Y:S04]  /*ca70*/  STG.E.U16 desc[UR16][R52.64], R26 ;  /* 0x0000001a34007986 */ /* 0x000fe8000c101510 */
[----:B------:R-:W-:Y:S04]  /*ca80*/  STG.E.U16 desc[UR16][R54.64], R17 ;  /* 0x0000001136007986 */ /* 0x000fe8000c101510 */
[----:B------:R-:W-:Y:S01]  /*ca90*/  STG.E.U16 desc[UR16][R56.64], R28 ;  /* 0x0000001c38007986 */ /* 0x000fe2000c101510 */
[----:B0-----:R-:W-:-:S03]  /*caa0*/  IADD3 R2, P0, P1, R3, UR6, R12 ;  /* 0x0000000603027c10 */ /* 0x001fc6000f91e00c */
[----:B------:R-:W-:Y:S01]  /*cab0*/  STG.E.U16 desc[UR16][R58.64], R18 ;  /* 0x000000123a007986 */ /* 0x000fe2000c101510 */
[----:B------:R-:W-:-:S03]  /*cac0*/  IADD3.X R3, R4, UR5, R13, P0, P1 ;  /* 0x0000000504037c10 */ /* 0x000fc600087e240d */
[----:B------:R-:W-:Y:S04]  /*cad0*/  STG.E.U16 desc[UR16][R60.64], R30 ;  /* 0x0000001e3c007986 */ /* 0x000fe8000c101510 */
        /* <DEDUP_REMOVED lines=9> */
[----:B------:R-:W-:Y:S01]  /*cb70*/  STG.E.U16 desc[UR16][R20.64], R14 ;  /* 0x0000000e14007986 */ /* 0x000fe2000c101510 */
[----:B------:R-:W-:Y:S06]  /*cb80*/  BAR.SYNC.DEFER_BLOCKING 0x0 ;  /* 0x0000000000007b1d */ /* 0x000fec0000010000 */
[----:B------:R-:W-:Y:S04]  /*cb90*/  STS.64 [R5+UR21], R6 ;  /* 0x0000000605007988 */ /* 0x000fe80008000a15 */
[----:B------:R-:W-:Y:S01]  /*cba0*/  STS.64 [R5+UR21+0x100], R8 ;  /* 0x0001000805007988 */ /* 0x000fe20008000a15 */
[----:B------:R-:W-:Y:S06]  /*cbb0*/  BAR.SYNC.DEFER_BLOCKING 0x0 ;  /* 0x0000000000007b1d */ /* 0x000fec0000010000 */
[----:B------:R-:W0:Y:S04]  /*cbc0*/  LDS R11, [R0] ;  /* 0x00000000000b7984 */ /* 0x000e280000000800 */
[----:B0-----:R-:W-:Y:S01]  /*cbd0*/  STG.E desc[UR16][R2.64], R11 ;  /* 0x0000000b02007986 */ /* 0x001fe2000c101910 */
[----:B------:R-:W-:Y:S05]  /*cbe0*/  EXIT ;  /* 0x000000000000794d */ /* 0x000fea0003800000 */
.L_x_2:
[----:B------:R-:W-:-:S00]  /*cbf0*/  BRA `(.L_x_2) ;  /* 0xfffffffc00fc7947 */ /* 0x000fc0000383ffff */
[----:B------:R-:W-:-:S00]  /*cc00*/  NOP ;  /* 0x0000000000007918 */ /* 0x000fc00000000000 */
[----:B------:R-:W-:-:S00]  /*cc10*/  NOP ;  /* 0x0000000000007918 */ /* 0x000fc00000000000 */
[----:B------:R-:W-:-:S00]  /*cc20*/  NOP ;  /* 0x0000000000007918 */ /* 0x000fc00000000000 */
[----:B------:R-:W-:-:S00]  /*cc30*/  NOP ;  /* 0x0000000000007918 */ /* 0x000fc00000000000 */
[----:B------:R-:W-:-:S00]  /*cc40*/  NOP ;  /* 0x0000000000007918 */ /* 0x000fc00000000000 */
[----:B------:R-:W-:-:S00]  /*cc50*/  NOP ;  /* 0x0000000000007918 */ /* 0x000fc00000000000 */
[----:B------:R-:W-:-:S00]  /*cc60*/  NOP ;  /* 0x0000000000007918 */ /* 0x000fc00000000000 */
[----:B------:R-:W-:-:S00]  /*cc70*/  NOP ;  /* 0x0000000000007918 */ /* 0x000fc00000000000 */
.L_x_3:


//--------------------- .nv.global.init           --------------------------
	.section	.nv.global.init,"aw",@progbits
.nv.global.init:
	.type		_$_str,@object
	.size		_$_str,(.L_0 - _$_str)
_$_str:
        /*0000*/ 	.byte	0x5f, 0x5f, 0x43, 0x55, 0x44, 0x41, 0x5f, 0x46, 0x54, 0x5a, 0x00
.L_0:


//--------------------- .nv.shared.attn_fwd       --------------------------
	.section	.nv.shared.attn_fwd,"aw",@nobits
	.sectionflags	@""
	.align	16
	.zero		1024


//--------------------- .nv.shared.reserved.0     --------------------------
	.section	.nv.shared.reserved.0,"aw",@nobits
	.weak		__nv_reservedSMEM_offset_0_alias
	.size		__nv_reservedSMEM_offset_0_alias, 0, 0
	.other		__nv_reservedSMEM_offset_0_alias,@"STO_CUDA_RESERVED_SHARED STV_DEFAULT"
__nv_reservedSMEM_offset_0_alias:
	.zero		0


//--------------------- .nv.constant0.attn_fwd    --------------------------
	.section	.nv.constant0.attn_fwd,"a",@progbits
	.sectionflags	@""
	.align	4
.nv.constant0.attn_fwd:
	.zero		664


//--------------------- SYMBOLS --------------------------

	.type		.nv.reservedSmem.offset0,@object
	.size		.nv.reservedSmem.offset0,0x4
